// auto-generated by cutlass_sweep.gemm — config: {"arch": "sm_90", "cluster_m": 2, "cluster_n": 1, "dtype": "bf16", "stages": 5, "tile_k": 32, "tile_m": 128, "tile_n": 128}
#include "cutlass/cutlass.h"
#include "cutlass/gemm/collective/collective_builder.hpp"
#include "cutlass/gemm/device/gemm_universal_adapter.h"
#include "cutlass/gemm/kernel/gemm_universal.hpp"
#include "cutlass/epilogue/collective/collective_builder.hpp"

using ElemA = cutlass::bfloat16_t;
using ElemB = cutlass::bfloat16_t;
using ElemCD = cutlass::bfloat16_t;
using Acc  = float;
using TileShape    = cute::Shape<cute::_128, cute::_128, cute::_32>;
using ClusterShape = cute::Shape<cute::_2, cute::_1, cute::_1>;

using CollectiveEpilogue = typename cutlass::epilogue::collective::CollectiveBuilder<
    cutlass::arch::Sm90, cutlass::arch::OpClassTensorOp,
    TileShape, ClusterShape,
    cutlass::epilogue::collective::EpilogueTileAuto,
    Acc, Acc,
    ElemCD, cutlass::layout::RowMajor, 128 / cutlass::sizeof_bits<ElemCD>::value,
    ElemCD, cutlass::layout::RowMajor, 128 / cutlass::sizeof_bits<ElemCD>::value,
    cutlass::epilogue::collective::EpilogueScheduleAuto
  >::CollectiveOp;

using CollectiveMainloop = typename cutlass::gemm::collective::CollectiveBuilder<
    cutlass::arch::Sm90, cutlass::arch::OpClassTensorOp,
    ElemA, cutlass::layout::RowMajor, 128 / cutlass::sizeof_bits<ElemA>::value,
    ElemB, cutlass::layout::ColumnMajor, 128 / cutlass::sizeof_bits<ElemB>::value,
    Acc,
    TileShape, ClusterShape,
    cutlass::gemm::collective::StageCount<5>,
    cutlass::gemm::collective::KernelScheduleAuto
  >::CollectiveOp;

using GemmKernel = cutlass::gemm::kernel::GemmUniversal<
    cute::Shape<int,int,int,int>,
    CollectiveMainloop,
    CollectiveEpilogue
>;
using Gemm = cutlass::gemm::device::GemmUniversalAdapter<GemmKernel>;

// Force the device kernel symbol into the cubin without needing a host main.
auto* _anchor = &cutlass::device_kernel<GemmKernel>;


// ===== COMPILED SASS (sm_90a) =====

	.target	sm_90a

	.elftype	@"ET_EXEC"


//--------------------- .note.nv.tkinfo           --------------------------
	.section	.note.nv.tkinfo,"",@"SHT_NOTE"
	.sectionflags	@"SHF_NOTE_NV_TKINFO"
	.tkinfo
        /*0018*/ 	.word	0x00000002
        /*0030*/ 	.string	""
        /*0030*/ 	.string	"ptxas"
        /*0030*/ 	.string	"Cuda compilation tools, release 13.0, V13.0.88"
        /*0030*/ 	.string	"Build cuda_13.0.r13.0/compiler.36424714_0"
        /*0030*/ 	.string	"-arch sm_90a -m 64 "



//--------------------- .note.nv.cuinfo           --------------------------
	.section	.note.nv.cuinfo,"",@"SHT_NOTE"
	.sectionflags	@"SHF_NOTE_NV_CUINFO"
        /*0018*/ 	.short	0x0002
        /*001a*/ 	.short	0x005a
        /*001c*/ 	.short	0x0082
	.zero		2


//--------------------- .nv.info                  --------------------------
	.section	.nv.info,"",@"SHT_CUDA_INFO"
	.align	4


	//----- nvinfo : EIATTR_REGCOUNT
	.align		4
        /*0000*/ 	.byte	0x04, 0x2f
        /*0002*/ 	.short	(.L_15 - .L_14)
	.align		4
.L_14:
        /*0004*/ 	.word	index@(_ZN7cutlass13device_kernelINS_4gemm6kernel13GemmUniversalIN4cute5tupleIJiiiiEEENS1_10collective13CollectiveMmaINS1_34MainloopSm90TmaGmmaWarpSpecializedILi5ENS5_IJNS4_1CILi2EEENSA_ILi1EEESC_EEENS1_35KernelTmaWarpSpecializedCooperativeEEENS5_IJNSA_ILi128EEESG_NSA_ILi32EEEEEENS_10bfloat16_tENS5_IJlSC_lEEESJ_SK_NS4_8TiledMMAINS4_8MMA_AtomIJNS4_4SM904GMMA28MMA_64x128x16_F32BF16BF16_SSILNSO_5MajorE0ELSQ_0ELNSO_7ScaleInE1ELSR_1EEEEEENS4_6LayoutISD_NS5_IJSC_NSA_ILi0EEESV_EEEEENS5_IJNS4_10UnderscoreESY_SY_EEEEENS4_13SM90_TMA_LOADENS4_14ComposedLayoutINS4_7SwizzleILi2ELi4ELi3EEENS4_18smem_ptr_flag_bitsILi16EEENSU_INS5_IJNSA_ILi8EEESH_EEENS5_IJSH_SC_EEEEEEEvNS4_8identityENS4_23SM90_TMA_LOAD_MULTICASTES1B_vS1C_EENS_8epilogue10collective6detail29Sm90TmaWarpSpecializedAdapterINS1G_15DefaultEpilogueISJ_SK_SK_NS1F_6thread17LinearCombinationISJ_Li1EffLNS1K_9ScaleType4KindE0ELNS_15FloatRoundStyleE2ESJ_EENS1_15EpilogueDefaultEEEEEvvEEEEvNT_6ParamsE)
        /*0008*/ 	.word	0x000000a8


	//----- nvinfo : EIATTR_FRAME_SIZE
	.align		4
.L_15:
        /*000c*/ 	.byte	0x04, 0x11
        /*000e*/ 	.short	(.L_17 - .L_16)
	.align		4
.L_16:
        /*0010*/ 	.word	index@(_ZN7cutlass13device_kernelINS_4gemm6kernel13GemmUniversalIN4cute5tupleIJiiiiEEENS1_10collective13CollectiveMmaINS1_34MainloopSm90TmaGmmaWarpSpecializedILi5ENS5_IJNS4_1CILi2EEENSA_ILi1EEESC_EEENS1_35KernelTmaWarpSpecializedCooperativeEEENS5_IJNSA_ILi128EEESG_NSA_ILi32EEEEEENS_10bfloat16_tENS5_IJlSC_lEEESJ_SK_NS4_8TiledMMAINS4_8MMA_AtomIJNS4_4SM904GMMA28MMA_64x128x16_F32BF16BF16_SSILNSO_5MajorE0ELSQ_0ELNSO_7ScaleInE1ELSR_1EEEEEENS4_6LayoutISD_NS5_IJSC_NSA_ILi0EEESV_EEEEENS5_IJNS4_10UnderscoreESY_SY_EEEEENS4_13SM90_TMA_LOADENS4_14ComposedLayoutINS4_7SwizzleILi2ELi4ELi3EEENS4_18smem_ptr_flag_bitsILi16EEENSU_INS5_IJNSA_ILi8EEESH_EEENS5_IJSH_SC_EEEEEEEvNS4_8identityENS4_23SM90_TMA_LOAD_MULTICASTES1B_vS1C_EENS_8epilogue10collective6detail29Sm90TmaWarpSpecializedAdapterINS1G_15DefaultEpilogueISJ_SK_SK_NS1F_6thread17LinearCombinationISJ_Li1EffLNS1K_9ScaleType4KindE0ELNS_15FloatRoundStyleE2ESJ_EENS1_15EpilogueDefaultEEEEEvvEEEEvNT_6ParamsE)
        /*0014*/ 	.word	0x00000000


	//----- nvinfo : EIATTR_MIN_STACK_SIZE
	.align		4
.L_17:
        /*0018*/ 	.byte	0x04, 0x12
        /*001a*/ 	.short	(.L_19 - .L_18)
	.align		4
.L_18:
        /*001c*/ 	.word	index@(_ZN7cutlass13device_kernelINS_4gemm6kernel13GemmUniversalIN4cute5tupleIJiiiiEEENS1_10collective13CollectiveMmaINS1_34MainloopSm90TmaGmmaWarpSpecializedILi5ENS5_IJNS4_1CILi2EEENSA_ILi1EEESC_EEENS1_35KernelTmaWarpSpecializedCooperativeEEENS5_IJNSA_ILi128EEESG_NSA_ILi32EEEEEENS_10bfloat16_tENS5_IJlSC_lEEESJ_SK_NS4_8TiledMMAINS4_8MMA_AtomIJNS4_4SM904GMMA28MMA_64x128x16_F32BF16BF16_SSILNSO_5MajorE0ELSQ_0ELNSO_7ScaleInE1ELSR_1EEEEEENS4_6LayoutISD_NS5_IJSC_NSA_ILi0EEESV_EEEEENS5_IJNS4_10UnderscoreESY_SY_EEEEENS4_13SM90_TMA_LOADENS4_14ComposedLayoutINS4_7SwizzleILi2ELi4ELi3EEENS4_18smem_ptr_flag_bitsILi16EEENSU_INS5_IJNSA_ILi8EEESH_EEENS5_IJSH_SC_EEEEEEEvNS4_8identityENS4_23SM90_TMA_LOAD_MULTICASTES1B_vS1C_EENS_8epilogue10collective6detail29Sm90TmaWarpSpecializedAdapterINS1G_15DefaultEpilogueISJ_SK_SK_NS1F_6thread17LinearCombinationISJ_Li1EffLNS1K_9ScaleType4KindE0ELNS_15FloatRoundStyleE2ESJ_EENS1_15EpilogueDefaultEEEEEvvEEEEvNT_6ParamsE)
        /*0020*/ 	.word	0x00000000
.L_19:


//--------------------- .nv.compat                --------------------------
	.section	.nv.compat,"",@"SHT_CUDA_COMPAT_INFO"
	.align	4
        /*0000*/ 	.byte	0x02, 0x09, 0x01, 0x00, 0x02, 0x02, 0x04, 0x00, 0x02, 0x05, 0x05, 0x00, 0x03, 0x07, 0x01, 0x01
        /*0010*/ 	.byte	0x02, 0x03, 0x01, 0x00, 0x02, 0x06, 0x01, 0x00, 0x04, 0x0b, 0x08, 0x00, 0x00, 0x00, 0x00, 0x00
        /*0020*/ 	.byte	0x00, 0x00, 0x00, 0x00


//--------------------- .nv.info._ZN7cutlass13device_kernelINS_4gemm6kernel13GemmUniversalIN4cute5tupleIJiiiiEEENS1_10collective13CollectiveMmaINS1_34MainloopSm90TmaGmmaWarpSpecializedILi5ENS5_IJNS4_1CILi2EEENSA_ILi1EEESC_EEENS1_35KernelTmaWarpSpecializedCooperativeEEENS5_IJNSA_ILi128EEESG_NSA_ILi32EEEEEENS_10bfloat16_tENS5_IJlSC_lEEESJ_SK_NS4_8TiledMMAINS4_8MMA_AtomIJNS4_4SM904GMMA28MMA_64x128x16_F32BF16BF16_SSILNSO_5MajorE0ELSQ_0ELNSO_7ScaleInE1ELSR_1EEEEEENS4_6LayoutISD_NS5_IJSC_NSA_ILi0EEESV_EEEEENS5_IJNS4_10UnderscoreESY_SY_EEEEENS4_13SM90_TMA_LOADENS4_14ComposedLayoutINS4_7SwizzleILi2ELi4ELi3EEENS4_18smem_ptr_flag_bitsILi16EEENSU_INS5_IJNSA_ILi8EEESH_EEENS5_IJSH_SC_EEEEEEEvNS4_8identityENS4_23SM90_TMA_LOAD_MULTICASTES1B_vS1C_EENS_8epilogue10collective6detail29Sm90TmaWarpSpecializedAdapterINS1G_15DefaultEpilogueISJ_SK_SK_NS1F_6thread17LinearCombinationISJ_Li1EffLNS1K_9ScaleType4KindE0ELNS_15FloatRoundStyleE2ESJ_EENS1_15EpilogueDefaultEEEEEvvEEEEvNT_6ParamsE --------------------------
	.section	.nv.info._ZN7cutlass13device_kernelINS_4gemm6kernel13GemmUniversalIN4cute5tupleIJiiiiEEENS1_10collective13CollectiveMmaINS1_34MainloopSm90TmaGmmaWarpSpecializedILi5ENS5_IJNS4_1CILi2EEENSA_ILi1EEESC_EEENS1_35KernelTmaWarpSpecializedCooperativeEEENS5_IJNSA_ILi128EEESG_NSA_ILi32EEEEEENS_10bfloat16_tENS5_IJlSC_lEEESJ_SK_NS4_8TiledMMAINS4_8MMA_AtomIJNS4_4SM904GMMA28MMA_64x128x16_F32BF16BF16_SSILNSO_5MajorE0ELSQ_0ELNSO_7ScaleInE1ELSR_1EEEEEENS4_6LayoutISD_NS5_IJSC_NSA_ILi0EEESV_EEEEENS5_IJNS4_10UnderscoreESY_SY_EEEEENS4_13SM90_TMA_LOADENS4_14ComposedLayoutINS4_7SwizzleILi2ELi4ELi3EEENS4_18smem_ptr_flag_bitsILi16EEENSU_INS5_IJNSA_ILi8EEESH_EEENS5_IJSH_SC_EEEEEEEvNS4_8identityENS4_23SM90_TMA_LOAD_MULTICASTES1B_vS1C_EENS_8epilogue10collective6detail29Sm90TmaWarpSpecializedAdapterINS1G_15DefaultEpilogueISJ_SK_SK_NS1F_6thread17LinearCombinationISJ_Li1EffLNS1K_9ScaleType4KindE0ELNS_15FloatRoundStyleE2ESJ_EENS1_15EpilogueDefaultEEEEEvvEEEEvNT_6ParamsE,"",@"SHT_CUDA_INFO"
	.sectionflags	@""
	.align	4


	//----- nvinfo : EIATTR_CUDA_API_VERSION
	.align		4
        /*0000*/ 	.byte	0x04, 0x37
        /*0002*/ 	.short	(.L_21 - .L_20)
.L_20:
        /*0004*/ 	.word	0x00000082


	//----- nvinfo : EIATTR_KPARAM_INFO
	.align		4
.L_21:
        /*0008*/ 	.byte	0x04, 0x17
        /*000a*/ 	.short	(.L_23 - .L_22)
.L_22:
        /*000c*/ 	.word	0x00000000
        /*0010*/ 	.short	0x0000
        /*0012*/ 	.short	0x0070
        /*0014*/ 	.byte	0x00, 0xf0, 0x01, 0x10


	//----- nvinfo : EIATTR_SPARSE_MMA_MASK
	.align		4
.L_23:
        /*0018*/ 	.byte	0x03, 0x50
        /*001a*/ 	.short	0x0000


	//----- nvinfo : EIATTR_MAXREG_COUNT
	.align		4
        /*001c*/ 	.byte	0x03, 0x1b
        /*001e*/ 	.short	0x00a8


	//----- nvinfo : EIATTR_NUM_BARRIERS
	.align		4
        /*0020*/ 	.byte	0x02, 0x4c
        /*0022*/ 	.byte	0x01
	.zero		1


	//----- nvinfo : EIATTR_EXTERNS
	.align		4
        /*0024*/ 	.byte	0x04, 0x0f
        /*0026*/ 	.short	(.L_25 - .L_24)


	//   ....[0]....
	.align		4
.L_24:
        /*0028*/ 	.word	index@(__assertfail)


	//----- nvinfo : EIATTR_MERCURY_ISA_VERSION
	.align		4
.L_25:
        /*002c*/ 	.byte	0x03, 0x5f
        /*002e*/ 	.short	0x0101


	//----- nvinfo : EIATTR_INT_WARP_WIDE_INSTR_OFFSETS
	.align		4
        /*0030*/ 	.byte	0x04, 0x31
        /*0032*/ 	.short	(.L_27 - .L_26)


	//   ....[0]....
.L_26:
        /*0034*/ 	.word	0x000004a0


	//   ....[1]....
        /*0038*/ 	.word	0x000004d0


	//   ....[2]....
        /*003c*/ 	.word	0x00000690


	//----- nvinfo : EIATTR_COOP_GROUP_MASK_REGIDS
	.align		4
.L_27:
        /*0040*/ 	.byte	0x04, 0x29
        /*0042*/ 	.short	(.L_29 - .L_28)


	//   ....[0]....
.L_28:
        /*0044*/ 	.word	0xffffffff


	//   ....[1]....
        /*0048*/ 	.word	0xffffffff


	//   ....[2]....
        /*004c*/ 	.word	0xffffffff


	//   ....[3]....
        /*0050*/ 	.word	0xffffffff


	//   ....[4]....
        /*0054*/ 	.word	0xffffffff


	//   ....[5]....
        /*0058*/ 	.word	0xffffffff


	//----- nvinfo : EIATTR_COOP_GROUP_INSTR_OFFSETS
	.align		4
.L_29:
        /*005c*/ 	.byte	0x04, 0x28
        /*005e*/ 	.short	(.L_31 - .L_30)


	//   ....[0]....
.L_30:
        /*0060*/ 	.word	0x00000060


	//   ....[1]....
        /*0064*/ 	.word	0x00000070


	//   ....[2]....
        /*0068*/ 	.word	0x00000130


	//   ....[3]....
        /*006c*/ 	.word	0x000002f0


	//   ....[4]....
        /*0070*/ 	.word	0x00000810


	//   ....[5]....
        /*0074*/ 	.word	0x00001250


	//----- nvinfo : EIATTR_REG_RECONFIG
	.align		4
.L_31:
        /*0078*/ 	.byte	0x01, 0x54
	.zero		2


	//----- nvinfo : EIATTR_SYSCALL_OFFSETS
	.align		4
        /*007c*/ 	.byte	0x04, 0x46
        /*007e*/ 	.short	(.L_33 - .L_32)


	//   ....[0]....
.L_32:
        /*0080*/ 	.word	0x00001410


	//----- nvinfo : EIATTR_MBARRIER_INSTR_OFFSETS
	.align		4
.L_33:
        /*0084*/ 	.byte	0x04, 0x39
        /*0086*/ 	.short	(.L_35 - .L_34)


	//   ....[0]....
.L_34:
        /*0088*/ 	.word	0x00000230
        /*008c*/ 	.word	0x000000ff
        /*0090*/ 	.word	0x00000000
        /*0094*/ 	.short	0x0100
        /*0096*/ 	.byte	0x08
	.zero		1


	//   ....[1]....
        /*0098*/ 	.word	0x00000240
        /*009c*/ 	.word	0x000000ff
        /*00a0*/ 	.word	0x00000028
        /*00a4*/ 	.short	0x0100
        /*00a6*/ 	.byte	0x08
	.zero		1


	//   ....[2]....
        /*00a8*/ 	.word	0x00000250
        /*00ac*/ 	.word	0x000000ff
        /*00b0*/ 	.word	0x00000008
        /*00b4*/ 	.short	0x0100
        /*00b6*/ 	.byte	0x08
	.zero		1


	//   ....[3]....
        /*00b8*/ 	.word	0x00000260
        /*00bc*/ 	.word	0x000000ff
        /*00c0*/ 	.word	0x00000030
        /*00c4*/ 	.short	0x0100
        /*00c6*/ 	.byte	0x08
	.zero		1


	//   ....[4]....
        /*00c8*/ 	.word	0x00000270
        /*00cc*/ 	.word	0x000000ff
        /*00d0*/ 	.word	0x00000010
        /*00d4*/ 	.short	0x0100
        /*00d6*/ 	.byte	0x08
	.zero		1


	//   ....[5]....
        /*00d8*/ 	.word	0x00000280
        /*00dc*/ 	.word	0x000000ff
        /*00e0*/ 	.word	0x00000038
        /*00e4*/ 	.short	0x0100
        /*00e6*/ 	.byte	0x08
	.zero		1


	//   ....[6]....
        /*00e8*/ 	.word	0x00000290
        /*00ec*/ 	.word	0x000000ff
        /*00f0*/ 	.word	0x00000018
        /*00f4*/ 	.short	0x0100
        /*00f6*/ 	.byte	0x08
	.zero		1


	//   ....[7]....
        /*00f8*/ 	.word	0x000002a0
        /*00fc*/ 	.word	0x000000ff
        /*0100*/ 	.word	0x00000040
        /*0104*/ 	.short	0x0100
        /*0106*/ 	.byte	0x08
	.zero		1


	//   ....[8]....
        /*0108*/ 	.word	0x000002b0
        /*010c*/ 	.word	0x000000ff
        /*0110*/ 	.word	0x00000020
        /*0114*/ 	.short	0x0100
        /*0116*/ 	.byte	0x08
	.zero		1


	//   ....[9]....
        /*0118*/ 	.word	0x000002c0
        /*011c*/ 	.word	0x000000ff
        /*0120*/ 	.word	0x00000048
        /*0124*/ 	.short	0x0100
        /*0126*/ 	.byte	0x08
	.zero		1


	//   ....[10]....
        /*0128*/ 	.word	0x00000710
        /*012c*/ 	.word	0x000000ff
        /*0130*/ 	.word	0x00000060
        /*0134*/ 	.short	0x0100
        /*0136*/ 	.byte	0x06
	.zero		1


	//   ....[11]....
        /*0138*/ 	.word	0x000007a0
        /*013c*/ 	.word	0x000000ff
        /*0140*/ 	.word	0x00000068
        /*0144*/ 	.short	0x0100
        /*0146*/ 	.byte	0x06
	.zero		1


	//   ....[12]....
        /*0148*/ 	.word	0x000014d0
        /*014c*/ 	.word	0x00000003
        /*0150*/ 	.word	0x00000000
        /*0154*/ 	.short	0x010a
        /*0156*/ 	.byte	0x3f
	.zero		1


	//   ....[13]....
        /*0158*/ 	.word	0x00001510
        /*015c*/ 	.word	0x00000003
        /*0160*/ 	.word	0x00000000
        /*0164*/ 	.short	0x010a
        /*0166*/ 	.byte	0x3f
	.zero		1


	//   ....[14]....
        /*0168*/ 	.word	0x000017e0
        /*016c*/ 	.word	0x00000005
        /*0170*/ 	.word	0x00000000
        /*0174*/ 	.short	0x010a
        /*0176*/ 	.byte	0x3f
	.zero		1


	//   ....[15]....
        /*0178*/ 	.word	0x00001820
        /*017c*/ 	.word	0x00000005
        /*0180*/ 	.word	0x00000000
        /*0184*/ 	.short	0x010a
        /*0186*/ 	.byte	0x3f
	.zero		1


	//   ....[16]....
        /*0188*/ 	.word	0x00001980
        /*018c*/ 	.word	0x00000004
        /*0190*/ 	.word	0x00000000
        /*0194*/ 	.short	0x0101
        /*0196*/ 	.byte	0x3f
	.zero		1


	//   ....[17]....
        /*0198*/ 	.word	0x00001ba0
        /*019c*/ 	.word	0x00000000
        /*01a0*/ 	.word	0x00000000
        /*01a4*/ 	.short	0x0101
        /*01a6*/ 	.byte	0x3f
	.zero		1


	//   ....[18]....
        /*01a8*/ 	.word	0x00006eb0
        /*01ac*/ 	.word	0x00000017
        /*01b0*/ 	.word	0x00000028
        /*01b4*/ 	.short	0x010a
        /*01b6*/ 	.byte	0x3f
	.zero		1


	//   ....[19]....
        /*01b8*/ 	.word	0x00007220
        /*01bc*/ 	.word	0x00000003
        /*01c0*/ 	.word	0x00000068
        /*01c4*/ 	.short	0x0101
        /*01c6*/ 	.byte	0x3f
	.zero		1


	//   ....[20]....
        /*01c8*/ 	.word	0x00007980
        /*01cc*/ 	.word	0x00000007
        /*01d0*/ 	.word	0x00000000
        /*01d4*/ 	.short	0x010a
        /*01d6*/ 	.byte	0x3f
	.zero		1


	//   ....[21]....
        /*01d8*/ 	.word	0x00007a00
        /*01dc*/ 	.word	0x00000008
        /*01e0*/ 	.word	0x00000000
        /*01e4*/ 	.short	0x010a
        /*01e6*/ 	.byte	0x3f
	.zero		1


	//   ....[22]....
        /*01e8*/ 	.word	0x00007a90
        /*01ec*/ 	.word	0x00000009
        /*01f0*/ 	.word	0x00000000
        /*01f4*/ 	.short	0x010a
        /*01f6*/ 	.byte	0x3f
	.zero		1


	//   ....[23]....
        /*01f8*/ 	.word	0x00007b20
        /*01fc*/ 	.word	0x00000006
        /*0200*/ 	.word	0x00000000
        /*0204*/ 	.short	0x010a
        /*0206*/ 	.byte	0x3f
	.zero		1


	//   ....[24]....
        /*0208*/ 	.word	0x00007bb0
        /*020c*/ 	.word	0x00000003
        /*0210*/ 	.word	0x00000000
        /*0214*/ 	.short	0x010a
        /*0216*/ 	.byte	0x3f
	.zero		1


	//   ....[25]....
        /*0218*/ 	.word	0x00007c10
        /*021c*/ 	.word	0x00000003
        /*0220*/ 	.word	0x00000000
        /*0224*/ 	.short	0x010a
        /*0226*/ 	.byte	0x3f
	.zero		1


	//   ....[26]....
        /*0228*/ 	.word	0x00007c60
        /*022c*/ 	.word	0x00000005
        /*0230*/ 	.word	0x00000000
        /*0234*/ 	.short	0x010a
        /*0236*/ 	.byte	0x3f
	.zero		1


	//   ....[27]....
        /*0238*/ 	.word	0x00007d30
        /*023c*/ 	.word	0x00000017
        /*0240*/ 	.word	0x00000028
        /*0244*/ 	.short	0x010a
        /*0246*/ 	.byte	0x3f
	.zero		1


	//   ....[28]....
        /*0248*/ 	.word	0x00007e00
        /*024c*/ 	.word	0x00000007
        /*0250*/ 	.word	0x00000000
        /*0254*/ 	.short	0x010a
        /*0256*/ 	.byte	0x3f
	.zero		1


	//   ....[29]....
        /*0258*/ 	.word	0x00007e50
        /*025c*/ 	.word	0x00000008
        /*0260*/ 	.word	0x00000000
        /*0264*/ 	.short	0x010a
        /*0266*/ 	.byte	0x3f
	.zero		1


	//   ....[30]....
        /*0268*/ 	.word	0x00007ea0
        /*026c*/ 	.word	0x00000009
        /*0270*/ 	.word	0x00000000
        /*0274*/ 	.short	0x010a
        /*0276*/ 	.byte	0x3f
	.zero		1


	//   ....[31]....
        /*0278*/ 	.word	0x00007ef0
        /*027c*/ 	.word	0x00000006
        /*0280*/ 	.word	0x00000000
        /*0284*/ 	.short	0x010a
        /*0286*/ 	.byte	0x3f
	.zero		1


	//----- nvinfo : EIATTR_NUM_MBARRIERS
	.align		4
.L_35:
        /*0288*/ 	.byte	0x03, 0x38
        /*028a*/ 	.short	0x000c


	//----- nvinfo : EIATTR_EXIT_INSTR_OFFSETS
	.align		4
        /*028c*/ 	.byte	0x04, 0x1c
        /*028e*/ 	.short	(.L_37 - .L_36)


	//   ....[0]....
.L_36:
        /*0290*/ 	.word	0x00000970


	//   ....[1]....
        /*0294*/ 	.word	0x00001180


	//   ....[2]....
        /*0298*/ 	.word	0x000065c0


	//   ....[3]....
        /*029c*/ 	.word	0x00006b20


	//   ....[4]....
        /*02a0*/ 	.word	0x00007c00


	//----- nvinfo : EIATTR_MAX_THREADS
	.align		4
.L_37:
        /*02a4*/ 	.byte	0x04, 0x05
        /*02a6*/ 	.short	(.L_39 - .L_38)
.L_38:
        /*02a8*/ 	.word	0x00000180
        /*02ac*/ 	.word	0x00000001
        /*02b0*/ 	.word	0x00000001


	//----- nvinfo : EIATTR_CRS_STACK_SIZE
	.align		4
.L_39:
        /*02b4*/ 	.byte	0x04, 0x1e
        /*02b6*/ 	.short	(.L_41 - .L_40)
.L_40:
        /*02b8*/ 	.word	0x00000000


	//----- nvinfo : EIATTR_CBANK_PARAM_SIZE
	.align		4
.L_41:
        /*02bc*/ 	.byte	0x03, 0x19
        /*02be*/ 	.short	0x0470


	//----- nvinfo : EIATTR_PARAM_CBANK
	.align		4
        /*02c0*/ 	.byte	0x04, 0x0a
        /*02c2*/ 	.short	(.L_43 - .L_42)
	.align		4
.L_42:
        /*02c4*/ 	.word	index@(.nv.constant0._ZN7cutlass13device_kernelINS_4gemm6kernel13GemmUniversalIN4cute5tupleIJiiiiEEENS1_10collective13CollectiveMmaINS1_34MainloopSm90TmaGmmaWarpSpecializedILi5ENS5_IJNS4_1CILi2EEENSA_ILi1EEESC_EEENS1_35KernelTmaWarpSpecializedCooperativeEEENS5_IJNSA_ILi128EEESG_NSA_ILi32EEEEEENS_10bfloat16_tENS5_IJlSC_lEEESJ_SK_NS4_8TiledMMAINS4_8MMA_AtomIJNS4_4SM904GMMA28MMA_64x128x16_F32BF16BF16_SSILNSO_5MajorE0ELSQ_0ELNSO_7ScaleInE1ELSR_1EEEEEENS4_6LayoutISD_NS5_IJSC_NSA_ILi0EEESV_EEEEENS5_IJNS4_10UnderscoreESY_SY_EEEEENS4_13SM90_TMA_LOADENS4_14ComposedLayoutINS4_7SwizzleILi2ELi4ELi3EEENS4_18smem_ptr_flag_bitsILi16EEENSU_INS5_IJNSA_ILi8EEESH_EEENS5_IJSH_SC_EEEEEEEvNS4_8identityENS4_23SM90_TMA_LOAD_MULTICASTES1B_vS1C_EENS_8epilogue10collective6detail29Sm90TmaWarpSpecializedAdapterINS1G_15DefaultEpilogueISJ_SK_SK_NS1F_6thread17LinearCombinationISJ_Li1EffLNS1K_9ScaleType4KindE0ELNS_15FloatRoundStyleE2ESJ_EENS1_15EpilogueDefaultEEEEEvvEEEEvNT_6ParamsE)
        /*02c8*/ 	.short	0x0210
        /*02ca*/ 	.short	0x0470


	//----- nvinfo : EIATTR_SW_WAR
	.align		4
.L_43:
        /*02cc*/ 	.byte	0x04, 0x36
        /*02ce*/ 	.short	(.L_45 - .L_44)
.L_44:
        /*02d0*/ 	.word	0x00000008
.L_45:


//--------------------- .nv.callgraph             --------------------------
	.section	.nv.callgraph,"",@"SHT_CUDA_CALLGRAPH"
	.align	4
	.sectionentsize	8
	.align		4
        /*0000*/ 	.word	0x00000000
	.align		4
        /*0004*/ 	.word	0xffffffff
	.align		4
        /*0008*/ 	.word	index@(_ZN7cutlass13device_kernelINS_4gemm6kernel13GemmUniversalIN4cute5tupleIJiiiiEEENS1_10collective13CollectiveMmaINS1_34MainloopSm90TmaGmmaWarpSpecializedILi5ENS5_IJNS4_1CILi2EEENSA_ILi1EEESC_EEENS1_35KernelTmaWarpSpecializedCooperativeEEENS5_IJNSA_ILi128EEESG_NSA_ILi32EEEEEENS_10bfloat16_tENS5_IJlSC_lEEESJ_SK_NS4_8TiledMMAINS4_8MMA_AtomIJNS4_4SM904GMMA28MMA_64x128x16_F32BF16BF16_SSILNSO_5MajorE0ELSQ_0ELNSO_7ScaleInE1ELSR_1EEEEEENS4_6LayoutISD_NS5_IJSC_NSA_ILi0EEESV_EEEEENS5_IJNS4_10UnderscoreESY_SY_EEEEENS4_13SM90_TMA_LOADENS4_14ComposedLayoutINS4_7SwizzleILi2ELi4ELi3EEENS4_18smem_ptr_flag_bitsILi16EEENSU_INS5_IJNSA_ILi8EEESH_EEENS5_IJSH_SC_EEEEEEEvNS4_8identityENS4_23SM90_TMA_LOAD_MULTICASTES1B_vS1C_EENS_8epilogue10collective6detail29Sm90TmaWarpSpecializedAdapterINS1G_15DefaultEpilogueISJ_SK_SK_NS1F_6thread17LinearCombinationISJ_Li1EffLNS1K_9ScaleType4KindE0ELNS_15FloatRoundStyleE2ESJ_EENS1_15EpilogueDefaultEEEEEvvEEEEvNT_6ParamsE)
	.align		4
        /*000c*/ 	.word	index@(__assertfail)
	.align		4
        /*0010*/ 	.word	0x00000000
	.align		4
        /*0014*/ 	.word	0xfffffffe
	.align		4
        /*0018*/ 	.word	0x00000000
	.align		4
        /*001c*/ 	.word	0xfffffffd
	.align		4
        /*0020*/ 	.word	0x00000000
	.align		4
        /*0024*/ 	.word	0xfffffffc


//--------------------- .nv.constant4             --------------------------
	.section	.nv.constant4,"a",@progbits
	.align	8
	.align		8
.nv.constant4:
        /*0000*/ 	.dword	__assertfail
	.align		8
        /*0008*/ 	.dword	__unnamed_1
	.align		8
        /*0010*/ 	.dword	_ZN39_INTERNAL_23b72ffd_4_k_cu_fab4c234_37434cuda3std3__45__cpo5beginE
	.align		8
        /*0018*/ 	.dword	_ZN39_INTERNAL_23b72ffd_4_k_cu_fab4c234_37434cuda3std3__45__cpo3endE
	.align		8
        /*0020*/ 	.dword	_ZN39_INTERNAL_23b72ffd_4_k_cu_fab4c234_37434cuda3std3__45__cpo6cbeginE
	.align		8
        /*0028*/ 	.dword	_ZN39_INTERNAL_23b72ffd_4_k_cu_fab4c234_37434cuda3std3__45__cpo4cendE
	.align		8
        /*0030*/ 	.dword	_ZN39_INTERNAL_23b72ffd_4_k_cu_fab4c234_37434cuda3std3__441_GLOBAL__N__23b72ffd_4_k_cu_fab4c234_37436ignoreE
	.align		8
        /*0038*/ 	.dword	_ZN39_INTERNAL_23b72ffd_4_k_cu_fab4c234_37434cuda3std3__419piecewise_constructE
	.align		8
        /*0040*/ 	.dword	_ZN39_INTERNAL_23b72ffd_4_k_cu_fab4c234_37434cuda3std3__48in_placeE
	.align		8
        /*0048*/ 	.dword	_ZN39_INTERNAL_23b72ffd_4_k_cu_fab4c234_37434cuda3std6ranges3__45__cpo4swapE
	.align		8
        /*0050*/ 	.dword	_ZN39_INTERNAL_23b72ffd_4_k_cu_fab4c234_37434cuda3std6ranges3__45__cpo9iter_moveE
	.align		8
        /*0058*/ 	.dword	_ZN39_INTERNAL_23b72ffd_4_k_cu_fab4c234_37434cute7productE
	.align		8
        /*0060*/ 	.dword	_ZN39_INTERNAL_23b72ffd_4_k_cu_fab4c234_37434cute1_E
	.align		8
        /*0068*/ 	.dword	$str$22
	.align		8
        /*0070*/ 	.dword	$str$23


//--------------------- .text._ZN7cutlass13device_kernelINS_4gemm6kernel13GemmUniversalIN4cute5tupleIJiiiiEEENS1_10collective13CollectiveMmaINS1_34MainloopSm90TmaGmmaWarpSpecializedILi5ENS5_IJNS4_1CILi2EEENSA_ILi1EEESC_EEENS1_35KernelTmaWarpSpecializedCooperativeEEENS5_IJNSA_ILi128EEESG_NSA_ILi32EEEEEENS_10bfloat16_tENS5_IJlSC_lEEESJ_SK_NS4_8TiledMMAINS4_8MMA_AtomIJNS4_4SM904GMMA28MMA_64x128x16_F32BF16BF16_SSILNSO_5MajorE0ELSQ_0ELNSO_7ScaleInE1ELSR_1EEEEEENS4_6LayoutISD_NS5_IJSC_NSA_ILi0EEESV_EEEEENS5_IJNS4_10UnderscoreESY_SY_EEEEENS4_13SM90_TMA_LOADENS4_14ComposedLayoutINS4_7SwizzleILi2ELi4ELi3EEENS4_18smem_ptr_flag_bitsILi16EEENSU_INS5_IJNSA_ILi8EEESH_EEENS5_IJSH_SC_EEEEEEEvNS4_8identityENS4_23SM90_TMA_LOAD_MULTICASTES1B_vS1C_EENS_8epilogue10collective6detail29Sm90TmaWarpSpecializedAdapterINS1G_15DefaultEpilogueISJ_SK_SK_NS1F_6thread17LinearCombinationISJ_Li1EffLNS1K_9ScaleType4KindE0ELNS_15FloatRoundStyleE2ESJ_EENS1_15EpilogueDefaultEEEEEvvEEEEvNT_6ParamsE --------------------------
	.section	.text._ZN7cutlass13device_kernelINS_4gemm6kernel13GemmUniversalIN4cute5tupleIJiiiiEEENS1_10collective13CollectiveMmaINS1_34MainloopSm90TmaGmmaWarpSpecializedILi5ENS5_IJNS4_1CILi2EEENSA_ILi1EEESC_EEENS1_35KernelTmaWarpSpecializedCooperativeEEENS5_IJNSA_ILi128EEESG_NSA_ILi32EEEEEENS_10bfloat16_tENS5_IJlSC_lEEESJ_SK_NS4_8TiledMMAINS4_8MMA_AtomIJNS4_4SM904GMMA28MMA_64x128x16_F32BF16BF16_SSILNSO_5MajorE0ELSQ_0ELNSO_7ScaleInE1ELSR_1EEEEEENS4_6LayoutISD_NS5_IJSC_NSA_ILi0EEESV_EEEEENS5_IJNS4_10UnderscoreESY_SY_EEEEENS4_13SM90_TMA_LOADENS4_14ComposedLayoutINS4_7SwizzleILi2ELi4ELi3EEENS4_18smem_ptr_flag_bitsILi16EEENSU_INS5_IJNSA_ILi8EEESH_EEENS5_IJSH_SC_EEEEEEEvNS4_8identityENS4_23SM90_TMA_LOAD_MULTICASTES1B_vS1C_EENS_8epilogue10collective6detail29Sm90TmaWarpSpecializedAdapterINS1G_15DefaultEpilogueISJ_SK_SK_NS1F_6thread17LinearCombinationISJ_Li1EffLNS1K_9ScaleType4KindE0ELNS_15FloatRoundStyleE2ESJ_EENS1_15EpilogueDefaultEEEEEvvEEEEvNT_6ParamsE,"ax",@progbits
	.align	128
.text._ZN7cutlass13device_kernelINS_4gemm6kernel13GemmUniversalIN4cute5tupleIJiiiiEEENS1_10collective13CollectiveMmaINS1_34MainloopSm90TmaGmmaWarpSpecializedILi5ENS5_IJNS4_1CILi2EEENSA_ILi1EEESC_EEENS1_35KernelTmaWarpSpecializedCooperativeEEENS5_IJNSA_ILi128EEESG_NSA_ILi32EEEEEENS_10bfloat16_tENS5_IJlSC_lEEESJ_SK_NS4_8TiledMMAINS4_8MMA_AtomIJNS4_4SM904GMMA28MMA_64x128x16_F32BF16BF16_SSILNSO_5MajorE0ELSQ_0ELNSO_7ScaleInE1ELSR_1EEEEEENS4_6LayoutISD_NS5_IJSC_NSA_ILi0EEESV_EEEEENS5_IJNS4_10UnderscoreESY_SY_EEEEENS4_13SM90_TMA_LOADENS4_14ComposedLayoutINS4_7SwizzleILi2ELi4ELi3EEENS4_18smem_ptr_flag_bitsILi16EEENSU_INS5_IJNSA_ILi8EEESH_EEENS5_IJSH_SC_EEEEEEEvNS4_8identityENS4_23SM90_TMA_LOAD_MULTICASTES1B_vS1C_EENS_8epilogue10collective6detail29Sm90TmaWarpSpecializedAdapterINS1G_15DefaultEpilogueISJ_SK_SK_NS1F_6thread17LinearCombinationISJ_Li1EffLNS1K_9ScaleType4KindE0ELNS_15FloatRoundStyleE2ESJ_EENS1_15EpilogueDefaultEEEEEvvEEEEvNT_6ParamsE:
        .type           _ZN7cutlass13device_kernelINS_4gemm6kernel13GemmUniversalIN4cute5tupleIJiiiiEEENS1_10collective13CollectiveMmaINS1_34MainloopSm90TmaGmmaWarpSpecializedILi5ENS5_IJNS4_1CILi2EEENSA_ILi1EEESC_EEENS1_35KernelTmaWarpSpecializedCooperativeEEENS5_IJNSA_ILi128EEESG_NSA_ILi32EEEEEENS_10bfloat16_tENS5_IJlSC_lEEESJ_SK_NS4_8TiledMMAINS4_8MMA_AtomIJNS4_4SM904GMMA28MMA_64x128x16_F32BF16BF16_SSILNSO_5MajorE0ELSQ_0ELNSO_7ScaleInE1ELSR_1EEEEEENS4_6LayoutISD_NS5_IJSC_NSA_ILi0EEESV_EEEEENS5_IJNS4_10UnderscoreESY_SY_EEEEENS4_13SM90_TMA_LOADENS4_14ComposedLayoutINS4_7SwizzleILi2ELi4ELi3EEENS4_18smem_ptr_flag_bitsILi16EEENSU_INS5_IJNSA_ILi8EEESH_EEENS5_IJSH_SC_EEEEEEEvNS4_8identityENS4_23SM90_TMA_LOAD_MULTICASTES1B_vS1C_EENS_8epilogue10collective6detail29Sm90TmaWarpSpecializedAdapterINS1G_15DefaultEpilogueISJ_SK_SK_NS1F_6thread17LinearCombinationISJ_Li1EffLNS1K_9ScaleType4KindE0ELNS_15FloatRoundStyleE2ESJ_EENS1_15EpilogueDefaultEEEEEvvEEEEvNT_6ParamsE,@function
        .size           _ZN7cutlass13device_kernelINS_4gemm6kernel13GemmUniversalIN4cute5tupleIJiiiiEEENS1_10collective13CollectiveMmaINS1_34MainloopSm90TmaGmmaWarpSpecializedILi5ENS5_IJNS4_1CILi2EEENSA_ILi1EEESC_EEENS1_35KernelTmaWarpSpecializedCooperativeEEENS5_IJNSA_ILi128EEESG_NSA_ILi32EEEEEENS_10bfloat16_tENS5_IJlSC_lEEESJ_SK_NS4_8TiledMMAINS4_8MMA_AtomIJNS4_4SM904GMMA28MMA_64x128x16_F32BF16BF16_SSILNSO_5MajorE0ELSQ_0ELNSO_7ScaleInE1ELSR_1EEEEEENS4_6LayoutISD_NS5_IJSC_NSA_ILi0EEESV_EEEEENS5_IJNS4_10UnderscoreESY_SY_EEEEENS4_13SM90_TMA_LOADENS4_14ComposedLayoutINS4_7SwizzleILi2ELi4ELi3EEENS4_18smem_ptr_flag_bitsILi16EEENSU_INS5_IJNSA_ILi8EEESH_EEENS5_IJSH_SC_EEEEEEEvNS4_8identityENS4_23SM90_TMA_LOAD_MULTICASTES1B_vS1C_EENS_8epilogue10collective6detail29Sm90TmaWarpSpecializedAdapterINS1G_15DefaultEpilogueISJ_SK_SK_NS1F_6thread17LinearCombinationISJ_Li1EffLNS1K_9ScaleType4KindE0ELNS_15FloatRoundStyleE2ESJ_EENS1_15EpilogueDefaultEEEEEvvEEEEvNT_6ParamsE,(.L_x_201 - _ZN7cutlass13device_kernelINS_4gemm6kernel13GemmUniversalIN4cute5tupleIJiiiiEEENS1_10collective13CollectiveMmaINS1_34MainloopSm90TmaGmmaWarpSpecializedILi5ENS5_IJNS4_1CILi2EEENSA_ILi1EEESC_EEENS1_35KernelTmaWarpSpecializedCooperativeEEENS5_IJNSA_ILi128EEESG_NSA_ILi32EEEEEENS_10bfloat16_tENS5_IJlSC_lEEESJ_SK_NS4_8TiledMMAINS4_8MMA_AtomIJNS4_4SM904GMMA28MMA_64x128x16_F32BF16BF16_SSILNSO_5MajorE0ELSQ_0ELNSO_7ScaleInE1ELSR_1EEEEEENS4_6LayoutISD_NS5_IJSC_NSA_ILi0EEESV_EEEEENS5_IJNS4_10UnderscoreESY_SY_EEEEENS4_13SM90_TMA_LOADENS4_14ComposedLayoutINS4_7SwizzleILi2ELi4ELi3EEENS4_18smem_ptr_flag_bitsILi16EEENSU_INS5_IJNSA_ILi8EEESH_EEENS5_IJSH_SC_EEEEEEEvNS4_8identityENS4_23SM90_TMA_LOAD_MULTICASTES1B_vS1C_EENS_8epilogue10collective6detail29Sm90TmaWarpSpecializedAdapterINS1G_15DefaultEpilogueISJ_SK_SK_NS1F_6thread17LinearCombinationISJ_Li1EffLNS1K_9ScaleType4KindE0ELNS_15FloatRoundStyleE2ESJ_EENS1_15EpilogueDefaultEEEEEvvEEEEvNT_6ParamsE)
        .other          _ZN7cutlass13device_kernelINS_4gemm6kernel13GemmUniversalIN4cute5tupleIJiiiiEEENS1_10collective13CollectiveMmaINS1_34MainloopSm90TmaGmmaWarpSpecializedILi5ENS5_IJNS4_1CILi2EEENSA_ILi1EEESC_EEENS1_35KernelTmaWarpSpecializedCooperativeEEENS5_IJNSA_ILi128EEESG_NSA_ILi32EEEEEENS_10bfloat16_tENS5_IJlSC_lEEESJ_SK_NS4_8TiledMMAINS4_8MMA_AtomIJNS4_4SM904GMMA28MMA_64x128x16_F32BF16BF16_SSILNSO_5MajorE0ELSQ_0ELNSO_7ScaleInE1ELSR_1EEEEEENS4_6LayoutISD_NS5_IJSC_NSA_ILi0EEESV_EEEEENS5_IJNS4_10UnderscoreESY_SY_EEEEENS4_13SM90_TMA_LOADENS4_14ComposedLayoutINS4_7SwizzleILi2ELi4ELi3EEENS4_18smem_ptr_flag_bitsILi16EEENSU_INS5_IJNSA_ILi8EEESH_EEENS5_IJSH_SC_EEEEEEEvNS4_8identityENS4_23SM90_TMA_LOAD_MULTICASTES1B_vS1C_EENS_8epilogue10collective6detail29Sm90TmaWarpSpecializedAdapterINS1G_15DefaultEpilogueISJ_SK_SK_NS1F_6thread17LinearCombinationISJ_Li1EffLNS1K_9ScaleType4KindE0ELNS_15FloatRoundStyleE2ESJ_EENS1_15EpilogueDefaultEEEEEvvEEEEvNT_6ParamsE,@"STO_CUDA_ENTRY STV_DEFAULT"
_ZN7cutlass13device_kernelINS_4gemm6kernel13GemmUniversalIN4cute5tupleIJiiiiEEENS1_10collective13CollectiveMmaINS1_34MainloopSm90TmaGmmaWarpSpecializedILi5ENS5_IJNS4_1CILi2EEENSA_ILi1EEESC_EEENS1_35KernelTmaWarpSpecializedCooperativeEEENS5_IJNSA_ILi128EEESG_NSA_ILi32EEEEEENS_10bfloat16_tENS5_IJlSC_lEEESJ_SK_NS4_8TiledMMAINS4_8MMA_AtomIJNS4_4SM904GMMA28MMA_64x128x16_F32BF16BF16_SSILNSO_5MajorE0ELSQ_0ELNSO_7ScaleInE1ELSR_1EEEEEENS4_6LayoutISD_NS5_IJSC_NSA_ILi0EEESV_EEEEENS5_IJNS4_10UnderscoreESY_SY_EEEEENS4_13SM90_TMA_LOADENS4_14ComposedLayoutINS4_7SwizzleILi2ELi4ELi3EEENS4_18smem_ptr_flag_bitsILi16EEENSU_INS5_IJNSA_ILi8EEESH_EEENS5_IJSH_SC_EEEEEEEvNS4_8identityENS4_23SM90_TMA_LOAD_MULTICASTES1B_vS1C_EENS_8epilogue10collective6detail29Sm90TmaWarpSpecializedAdapterINS1G_15DefaultEpilogueISJ_SK_SK_NS1F_6thread17LinearCombinationISJ_Li1EffLNS1K_9ScaleType4KindE0ELNS_15FloatRoundStyleE2ESJ_EENS1_15EpilogueDefaultEEEEEvvEEEEvNT_6ParamsE:
[----:B------:R-:W0:Y:S01]  /*0000*/  LDC R1, c[0x0][0x28] ;  /* 0x00000a00ff017b82 */ /* 0x000e220000000800 */
[----:B------:R-:W1:Y:S01]  /*0010*/  S2R R18, SR_TID.X ;  /* 0x0000000000127919 */ /* 0x000e620000002100 */
[----:B------:R-:W-:Y:S01]  /*0020*/  ELECT P0, URZ, PT ;  /* 0x00000000003f782f */ /* 0x000fe20003800000 */
[----:B------:R-:W-:Y:S01]  /*0030*/  BSSY B0, `(.L_x_0) ;  /* 0x000000f000007945 */ /* 0x000fe20003800000 */
[--C-:B-1----:R-:W-:Y:S02]  /*0040*/  SHF.R.U32.HI R0, RZ, 0x5, R18.reuse ;  /* 0x00000005ff007819 */ /* 0x102fe40000011612 */
[----:B------:R-:W-:-:S03]  /*0050*/  SHF.R.U32.HI R3, RZ, 0x7, R18 ;  /* 0x00000007ff037819 */ /* 0x000fc60000011612 */
[----:B------:R-:W1:Y:S04]  /*0060*/  SHFL.IDX PT, R2, R0, RZ, 0x1f ;  /* 0x00001fff00027589 */ /* 0x000e6800000e0000 */
[----:B------:R2:W3:Y:S01]  /*0070*/  SHFL.IDX PT, R5, R3, RZ, 0x1f ;  /* 0x00001fff03057589 */ /* 0x0004e200000e0000 */
[----:B-1----:R-:W-:-:S13]  /*0080*/  ISETP.NE.OR P0, PT, R2, RZ, !P0 ;  /* 0x000000ff0200720c */ /* 0x002fda0004705670 */
[----:B0-23--:R-:W-:Y:S05]  /*0090*/  @P0 BRA `(.L_x_1) ;  /* 0x0000000000200947 */ /* 0x00dfea0003800000 */
[----:B------:R-:W-:Y:S02]  /*00a0*/  ULDC.64 UR4, c[0x0][0x198] ;  /* 0x0000660000047ab9 */ /* 0x000fe40000000a00 */
[----:B------:R-:W-:Y:S02]  /*00b0*/  UIADD3 UR6, UP0, UR4, 0xf0, URZ ;  /* 0x000000f004067890 */ /* 0x000fe4000ff1e03f */
[----:B------:R-:W-:Y:S02]  /*00c0*/  UIADD3 UR4, UP1, UR4, 0x1f0, URZ ;  /* 0x000001f004047890 */ /* 0x000fe4000ff3e03f */
[----:B------:R-:W-:Y:S02]  /*00d0*/  UIADD3.X UR7, URZ, UR5, URZ, UP0, !UPT ;  /* 0x000000053f077290 */ /* 0x000fe400087fe43f */
[----:B------:R-:W-:-:S07]  /*00e0*/  UIADD3.X UR5, URZ, UR5, URZ, UP1, !UPT ;  /* 0x000000053f057290 */ /* 0x000fce0008ffe43f */
[----:B------:R0:W-:Y:S02]  /*00f0*/  UTMACCTL.PF [UR6] ;  /* 0x00000000060079b9 */ /* 0x0001e40008040000 */
[----:B------:R0:W-:Y:S02]  /*0100*/  UTMACCTL.PF [UR4] ;  /* 0x00000000040079b9 */ /* 0x0001e40008040000 */
[----:B0-----:R-:W-:Y:S01]  /*0110*/  NOP ;  /* 0x0000000000007918 */ /* 0x001fe20000000000 */
.L_x_1:
[----:B------:R-:W-:Y:S05]  /*0120*/  BSYNC B0 ;  /* 0x0000000000007941 */ /* 0x000fea0003800000 */
.L_x_0:
[----:B------:R-:W0:Y:S02]  /*0130*/  SHFL.IDX PT, R3, R0, RZ, 0x1f ;  /* 0x00001fff00037589 */ /* 0x000e2400000e0000 */
[----:B0-----:R-:W-:-:S13]  /*0140*/  ISETP.NE.AND P0, PT, R3, RZ, PT ;  /* 0x000000ff0300720c */ /* 0x001fda0003f05270 */
[----:B------:R-:W-:Y:S05]  /*0150*/  @P0 BRA `(.L_x_2) ;  /* 0x0000000000600947 */ /* 0x000fea0003800000 */
[----:B------:R-:W0:Y:S01]  /*0160*/  S2UR UR8, SR_CgaCtaId ;  /* 0x00000000000879c3 */ /* 0x000e220000008800 */
[----:B------:R-:W-:Y:S01]  /*0170*/  UMOV UR4, 0x400 ;  /* 0x0000040000047882 */ /* 0x000fe20000000000 */
[----:B------:R-:W-:Y:S01]  /*0180*/  UMOV UR5, 0x1 ;  /* 0x0000000100057882 */ /* 0x000fe20000000000 */
[----:B------:R-:W-:Y:S01]  /*0190*/  UMOV UR6, 0x4 ;  /* 0x0000000400067882 */ /* 0x000fe20000000000 */
[----:B------:R-:W-:Y:S01]  /*01a0*/  ELECT P0, URZ, PT ;  /* 0x00000000003f782f */ /* 0x000fe20003800000 */
[----:B------:R-:W-:-:S04]  /*01b0*/  UIADD3 UR6, -UR6, 0x100000, URZ ;  /* 0x0010000006067890 */ /* 0x000fc8000fffe13f */
[----:B------:R-:W-:Y:S02]  /*01c0*/  USHF.L.U32 UR7, UR6, 0xb, URZ ;  /* 0x0000000b06077899 */ /* 0x000fe4000800063f */
[----:B------:R-:W-:Y:S02]  /*01d0*/  USHF.L.U32 UR6, UR6, 0x1, URZ ;  /* 0x0000000106067899 */ /* 0x000fe4000800063f */
[----:B0-----:R-:W-:Y:S02]  /*01e0*/  ULEA UR8, UR8, UR4, 0x18 ;  /* 0x0000000408087291 */ /* 0x001fe4000f8ec03f */
[----:B------:R-:W-:-:S04]  /*01f0*/  UIADD3 UR4, -UR5, 0x100000, URZ ;  /* 0x0010000005047890 */ /* 0x000fc8000fffe13f */
[----:B------:R-:W-:Y:S02]  /*0200*/  USHF.L.U32 UR5, UR4, 0xb, URZ ;  /* 0x0000000b04057899 */ /* 0x000fe4000800063f */
[----:B------:R-:W-:Y:S01]  /*0210*/  USHF.L.U32 UR4, UR4, 0x1, URZ ;  /* 0x0000000104047899 */ /* 0x000fe2000800063f */
[----:B------:R-:W0:Y:S11]  /*0220*/  FENCE.VIEW.ASYNC.S ;  /* 0x00000000000073c6 */ /* 0x000e360000000000 */
[----:B0-----:R0:W1:Y:S01]  /*0230*/  SYNCS.EXCH.64 URZ, [UR8], UR4 ;  /* 0x00000004083f75b2 */ /* 0x0010620008000100 */
[----:B------:R0:W2:Y:S01]  /*0240*/  SYNCS.EXCH.64 URZ, [UR8+0x28], UR6 ;  /* 0x00002806083f75b2 */ /* 0x0000a20008000100 */
[----:B------:R0:W3:Y:S01]  /*0250*/  SYNCS.EXCH.64 URZ, [UR8+0x8], UR4 ;  /* 0x00000804083f75b2 */ /* 0x0000e20008000100 */
[----:B------:R0:W4:Y:S01]  /*0260*/  SYNCS.EXCH.64 URZ, [UR8+0x30], UR6 ;  /* 0x00003006083f75b2 */ /* 0x0001220008000100 */
[----:B------:R0:W0:Y:S01]  /*0270*/  SYNCS.EXCH.64 URZ, [UR8+0x10], UR4 ;  /* 0x00001004083f75b2 */ /* 0x0000220008000100 */
[----:B------:R0:W0:Y:S01]  /*0280*/  SYNCS.EXCH.64 URZ, [UR8+0x38], UR6 ;  /* 0x00003806083f75b2 */ /* 0x0000220008000100 */
[----:B------:R0:W0:Y:S01]  /*0290*/  SYNCS.EXCH.64 URZ, [UR8+0x18], UR4 ;  /* 0x00001804083f75b2 */ /* 0x0000220008000100 */
[----:B------:R0:W0:Y:S01]  /*02a0*/  SYNCS.EXCH.64 URZ, [UR8+0x40], UR6 ;  /* 0x00004006083f75b2 */ /* 0x0000220008000100 */
[----:B------:R0:W0:Y:S01]  /*02b0*/  SYNCS.EXCH.64 URZ, [UR8+0x20], UR4 ;  /* 0x00002004083f75b2 */ /* 0x0000220008000100 */
[----:B------:R0:W0:Y:S01]  /*02c0*/  SYNCS.EXCH.64 URZ, [UR8+0x48], UR6 ;  /* 0x00004806083f75b2 */ /* 0x0000220008000100 */
[----:B------:R-:W-:Y:S01]  /*02d0*/  NOP ;  /* 0x0000000000007918 */ /* 0x000fe20000000000 */
.L_x_2:
[----:B------:R-:W-:Y:S01]  /*02e0*/  SHF.R.S32.HI R7, RZ, 0x1f, R18 ;  /* 0x0000001fff077819 */ /* 0x000fe20000011412 */
[----:B------:R-:W5:Y:S01]  /*02f0*/  SHFL.IDX PT, R0, R0, RZ, 0x1f ;  /* 0x00001fff00007589 */ /* 0x000f6200000e0000 */
[----:B0-----:R-:W0:Y:S01]  /*0300*/  S2UR UR8, SR_CTAID.X ;  /* 0x00000000000879c3 */ /* 0x001e220000002500 */
[----:B------:R-:W-:Y:S02]  /*0310*/  ELECT P0, URZ, PT ;  /* 0x00000000003f782f */ /* 0x000fe40003800000 */
[----:B------:R-:W-:Y:S01]  /*0320*/  LEA.HI R7, R7, R18, RZ, 0x7 ;  /* 0x0000001207077211 */ /* 0x000fe200078f38ff */
[----:B------:R-:W1:Y:S01]  /*0330*/  S2R R4, SR_CTAID.Y ;  /* 0x0000000000047919 */ /* 0x000e620000002600 */
[----:B------:R-:W-:Y:S01]  /*0340*/  SHF.R.S32.HI R8, RZ, 0x1f, R3 ;  /* 0x0000001fff087819 */ /* 0x000fe20000011403 */
[----:B------:R-:W-:Y:S01]  /*0350*/  ULDC UR4, c[0x0][0x150] ;  /* 0x0000540000047ab9 */ /* 0x000fe20000000800 */
[----:B------:R-:W-:Y:S01]  /*0360*/  LOP3.LUT R7, R7, 0xffffff80, RZ, 0xc0, !PT ;  /* 0xffffff8007077812 */ /* 0x000fe200078ec0ff */
[----:B------:R-:W-:Y:S01]  /*0370*/  NOP ;  /* 0x0000000000007918 */ /* 0x000fe20000000000 */
[----:B------:R-:W-:Y:S01]  /*0380*/  LEA.HI R8, R8, R3, RZ, 0x2 ;  /* 0x0000000308087211 */ /* 0x000fe200078f10ff */
[----:B------:R-:W2:Y:S01]  /*0390*/  LDC R10, c[0x0][0x144] ;  /* 0x00005100ff0a7b82 */ /* 0x000ea20000000800 */
[----:B------:R-:W-:Y:S01]  /*03a0*/  NOP ;  /* 0x0000000000007918 */ /* 0x000fe20000000000 */
[----:B------:R-:W-:Y:S01]  /*03b0*/  IMAD.IADD R6, R18, 0x1, -R7 ;  /* 0x0000000112067824 */ /* 0x000fe200078e0a07 */
[----:B------:R-:W-:Y:S01]  /*03c0*/  LOP3.LUT R8, R8, 0x3ffffffc, RZ, 0xc0, !PT ;  /* 0x3ffffffc08087812 */ /* 0x000fe200078ec0ff */
[----:B------:R-:W-:Y:S01]  /*03d0*/  IMAD.MOV.U32 R22, RZ, RZ, 0x1 ;  /* 0x00000001ff167424 */ /* 0x000fe200078e00ff */
[----:B------:R-:W-:-:S02]  /*03e0*/  ISETP.NE.AND P3, PT, R5, RZ, PT ;  /* 0x000000ff0500720c */ /* 0x000fc40003f65270 */
[----:B------:R-:W-:Y:S01]  /*03f0*/  SHF.R.S32.HI R7, RZ, 0x1f, R6 ;  /* 0x0000001fff077819 */ /* 0x000fe20000011406 */
[----:B------:R-:W-:Y:S01]  /*0400*/  IMAD.IADD R8, R3, 0x1, -R8 ;  /* 0x0000000103087824 */ /* 0x000fe200078e0a08 */
[----:B------:R-:W3:Y:S02]  /*0410*/  LDC R13, c[0x0][0x140] ;  /* 0x00005000ff0d7b82 */ /* 0x000ee40000000800 */
[----:B------:R-:W-:Y:S02]  /*0420*/  LEA.HI R7, R7, R6, RZ, 0x3 ;  /* 0x0000000607077211 */ /* 0x000fe400078f18ff */
[----:B-----5:R-:W-:Y:S02]  /*0430*/  ISETP.NE.OR P0, PT, R0, RZ, !P0 ;  /* 0x000000ff0000720c */ /* 0x020fe40004705670 */
[--C-:B------:R-:W-:Y:S02]  /*0440*/  SHF.R.S32.HI R0, RZ, 0x3, R7.reuse ;  /* 0x00000003ff007819 */ /* 0x100fe40000011407 */
[----:B------:R-:W-:-:S02]  /*0450*/  SHF.R.S32.HI R7, RZ, 0x1f, R7 ;  /* 0x0000001fff077819 */ /* 0x000fc40000011407 */
[----:B0-----:R-:W-:Y:S02]  /*0460*/  I2FP.F32.U32 R9, UR8 ;  /* 0x0000000800097c45 */ /* 0x001fe40008201000 */
[----:B------:R-:W-:-:S03]  /*0470*/  LEA.HI R7, R7, R0, RZ, 0x2 ;  /* 0x0000000007077211 */ /* 0x000fc600078f10ff */
[----:B------:R-:W-:Y:S01]  /*0480*/  FMUL R9, R9, UR4 ;  /* 0x0000000409097c20 */ /* 0x000fe20008400000 */
[----:B------:R-:W-:Y:S01]  /*0490*/  LOP3.LUT R7, R7, 0xfffffffc, RZ, 0xc0, !PT ;  /* 0xfffffffc07077812 */ /* 0x000fe200078ec0ff */
[----:B------:R-:W-:Y:S01]  /*04a0*/  VOTEU.ALL UP0, P0 ;  /* 0x00000000003f7886 */ /* 0x000fe20000000000 */
[----:B-1----:R-:W-:Y:S01]  /*04b0*/  I2FP.F32.U32 R3, R4 ;  /* 0x0000000400037245 */ /* 0x002fe20000201000 */
[----:B------:R-:W-:Y:S01]  /*04c0*/  ULDC UR4, c[0x0][0x154] ;  /* 0x0000550000047ab9 */ /* 0x000fe20000000800 */
[----:B------:R-:W-:Y:S01]  /*04d0*/  VOTEU.ALL UP1, P0 ;  /* 0x00000000003f7886 */ /* 0x000fe20000020000 */
[----:B------:R-:W0:Y:S01]  /*04e0*/  F2I.U32.TRUNC.NTZ R9, R9 ;  /* 0x0000000900097305 */ /* 0x000e22000020f000 */
[----:B------:R-:W-:Y:S01]  /*04f0*/  IMAD.IADD R7, R0, 0x1, -R7 ;  /* 0x0000000100077824 */ /* 0x000fe200078e0a07 */
[----:B------:R-:W1:Y:S01]  /*0500*/  @!UP0 S2UR UR7, SR_CgaCtaId ;  /* 0x00000000000789c3 */ /* 0x000e620000008800 */
[----:B------:R-:W-:Y:S01]  /*0510*/  FMUL R12, R3, UR4 ;  /* 0x00000004030c7c20 */ /* 0x000fe20008400000 */
[----:B------:R-:W-:Y:S01]  /*0520*/  UMOV UR4, 0x20 ;  /* 0x0000002000047882 */ /* 0x000fe20000000000 */
[----:B------:R-:W-:Y:S01]  /*0530*/  IMAD R8, R8, 0x4, R7 ;  /* 0x0000000408087824 */ /* 0x000fe200078e0207 */
[----:B------:R-:W-:Y:S01]  /*0540*/  @!UP0 UMOV UR6, 0x400 ;  /* 0x0000040000068882 */ /* 0x000fe20000000000 */
[----:B------:R-:W-:-:S04]  /*0550*/  @!UP0 UIADD3 UR4, -UR4, 0x100000, URZ ;  /* 0x0010000004048890 */ /* 0x000fc8000fffe13f */
[----:B------:R-:W-:Y:S02]  /*0560*/  @!UP0 USHF.L.U32 UR5, UR4, 0xb, URZ ;  /* 0x0000000b04058899 */ /* 0x000fe4000800063f */
[----:B------:R-:W-:Y:S01]  /*0570*/  @!UP0 USHF.L.U32 UR4, UR4, 0x1, URZ ;  /* 0x0000000104048899 */ /* 0x000fe2000800063f */
[----:B---3--:R-:W-:Y:S01]  /*0580*/  ISETP.EQ.U32.AND P2, PT, R13, 0x1, PT ;  /* 0x000000010d00780c */ /* 0x008fe20003f42070 */
[----:B------:R-:W3:Y:S01]  /*0590*/  F2I.U32.TRUNC.NTZ R12, R12 ;  /* 0x0000000c000c7305 */ /* 0x000ee2000020f000 */
[C---:B------:R-:W-:Y:S01]  /*05a0*/  LEA.HI R0, R8.reuse, R8, RZ, 0x1 ;  /* 0x0000000808007211 */ /* 0x040fe200078f08ff */
[----:B------:R-:W5:Y:S01]  /*05b0*/  LDC R7, c[0x0][0x148] ;  /* 0x00005200ff077b82 */ /* 0x000f620000000800 */
[----:B------:R-:W-:Y:S02]  /*05c0*/  IMAD.SHL.U32 R23, R8, 0x4, RZ ;  /* 0x0000000408177824 */ /* 0x000fe400078e00ff */
[----:B------:R-:W-:Y:S01]  /*05d0*/  LOP3.LUT R11, R0, 0xfffffffe, RZ, 0xc0, !PT ;  /* 0xfffffffe000b7812 */ /* 0x000fe200078ec0ff */
[----:B0-----:R-:W-:Y:S01]  /*05e0*/  IMAD.MOV R15, RZ, RZ, -R9 ;  /* 0x000000ffff0f7224 */ /* 0x001fe200078e0a09 */
[----:B------:R-:W-:-:S02]  /*05f0*/  SHF.R.S32.HI R9, RZ, 0x1f, R2 ;  /* 0x0000001fff097819 */ /* 0x000fc40000011402 */
[----:B------:R-:W-:Y:S01]  /*0600*/  LOP3.LUT R23, R8, 0xc, R23, 0x78, !PT ;  /* 0x0000000c08177812 */ /* 0x000fe200078e7817 */
[----:B--2---:R-:W-:Y:S01]  /*0610*/  IMAD R3, R10, R15, UR8 ;  /* 0x000000080a037e24 */ /* 0x004fe2000f8e020f */
[----:B------:R-:W-:Y:S01]  /*0620*/  LEA.HI R9, R9, R2, RZ, 0x2 ;  /* 0x0000000209097211 */ /* 0x000fe200078f10ff */
[----:B------:R-:W-:-:S03]  /*0630*/  IMAD.IADD R0, R8, 0x1, -R11 ;  /* 0x0000000108007824 */ /* 0x000fc600078e0a0b */
[----:B------:R-:W-:Y:S01]  /*0640*/  LOP3.LUT R9, R9, 0xfffffffc, RZ, 0xc0, !PT ;  /* 0xfffffffc09097812 */ /* 0x000fe200078ec0ff */
[----:B---3--:R-:W-:Y:S01]  /*0650*/  IMAD.MOV R24, RZ, RZ, -R12 ;  /* 0x000000ffff187224 */ /* 0x008fe200078e0a0c */
[----:B------:R-:W-:Y:S01]  /*0660*/  ISETP.NE.AND P4, PT, R0, R3, PT ;  /* 0x000000030000720c */ /* 0x000fe20003f85270 */
[----:B-1----:R-:W-:Y:S02]  /*0670*/  @!UP0 ULEA UR6, UR7, UR6, 0x18 ;  /* 0x0000000607068291 */ /* 0x002fe4000f8ec03f */
[----:B------:R-:W-:Y:S01]  /*0680*/  IMAD.IADD R0, R2, 0x1, -R9 ;  /* 0x0000000102007824 */ /* 0x000fe200078e0a09 */
[----:B------:R-:W-:Y:S01]  /*0690*/  VOTEU.ALL UP0, P0 ;  /* 0x00000000003f7886 */ /* 0x000fe20000000000 */
[----:B------:R-:W-:Y:S01]  /*06a0*/  LOP3.LUT P0, RZ, R6, 0x7, RZ, 0xc0, !PT ;  /* 0x0000000706ff7812 */ /* 0x000fe2000780c0ff */
[----:B------:R-:W-:Y:S02]  /*06b0*/  VIADD R6, R5, 0xffffffff ;  /* 0xffffffff05067836 */ /* 0x000fe40000000000 */
[----:B------:R-:W-:Y:S01]  /*06c0*/  ISETP.NE.AND P1, PT, R0, 0x3, PT ;  /* 0x000000030000780c */ /* 0x000fe20003f25270 */
[----:B-----5:R-:W-:Y:S01]  /*06d0*/  IMAD R9, R7, R24, R4 ;  /* 0x0000001807097224 */ /* 0x020fe200078e0204 */
[----:B------:R-:W-:-:S02]  /*06e0*/  ISETP.LT.U32.AND P0, PT, R23, 0x2, !P0 ;  /* 0x000000021700780c */ /* 0x000fc40004701070 */
[----:B------:R-:W-:Y:S01]  /*06f0*/  ISETP.EQ.OR P1, PT, R0, RZ, !P1 ;  /* 0x000000ff0000720c */ /* 0x000fe20004f22670 */
[----:B------:R-:W0:Y:S02]  /*0700*/  FENCE.VIEW.ASYNC.S ;  /* 0x00000000000073c6 */ /* 0x000e240000000000 */
[----:B0-----:R0:W1:Y:S01]  /*0710*/  @!UP0 SYNCS.EXCH.64 URZ, [UR6+0x60], UR4 ;  /* 0x00006004063f85b2 */ /* 0x0010620008000100 */
[----:B------:R-:W-:Y:S02]  /*0720*/  @P4 LEA.HI R2, R23, R23, RZ, 0x1 ;  /* 0x0000001717024211 */ /* 0x000fe400078f08ff */
[----:B------:R-:W-:Y:S02]  /*0730*/  ISETP.EQ.AND P1, PT, R5, RZ, P1 ;  /* 0x000000ff0500720c */ /* 0x000fe40000f22270 */
[----:B------:R-:W-:Y:S02]  /*0740*/  @P4 SHF.R.S32.HI R2, RZ, 0x1, R2 ;  /* 0x00000001ff024819 */ /* 0x000fe40000011402 */
[----:B------:R-:W-:-:S02]  /*0750*/  ISETP.GE.U32.AND P6, PT, R6, 0x2, PT ;  /* 0x000000020600780c */ /* 0x000fc40003fc6070 */
[----:B------:R-:W-:Y:S02]  /*0760*/  @P4 ISETP.NE.AND P5, PT, R2, R9, PT ;  /* 0x000000090200420c */ /* 0x000fe40003fa5270 */
[----:B------:R-:W-:Y:S02]  /*0770*/  SEL R9, RZ, 0x1, !P0 ;  /* 0x00000001ff097807 */ /* 0x000fe40004000000 */
[----:B------:R-:W-:Y:S02]  /*0780*/  @P4 SEL R22, RZ, 0x1, P5 ;  /* 0x00000001ff164807 */ /* 0x000fe40002800000 */
[----:B------:R-:W-:Y:S01]  /*0790*/  SEL R19, RZ, 0x1, !P1 ;  /* 0x00000001ff137807 */ /* 0x000fe20004800000 */
[----:B------:R0:W2:Y:S01]  /*07a0*/  @!UP1 SYNCS.EXCH.64 URZ, [UR6+0x68], UR4 ;  /* 0x00006804063f95b2 */ /* 0x0000a20008000100 */
[----:B------:R-:W-:Y:S01]  /*07b0*/  LOP3.LUT R22, R22, R9, RZ, 0xc0, !PT ;  /* 0x0000000916167212 */ /* 0x000fe200078ec0ff */
[----:B------:R-:W-:Y:S01]  /*07c0*/  NOP ;  /* 0x0000000000007918 */ /* 0x000fe20000000000 */
[----:B------:R-:W-:Y:S01]  /*07d0*/  SEL R19, R19, 0x2, P6 ;  /* 0x0000000213137807 */ /* 0x000fe20003000000 */
[----:B------:R-:W-:Y:S06]  /*07e0*/  @!P2 BRA `(.L_x_3) ;  /* 0x000000000008a947 */ /* 0x000fec0003800000 */
[----:B-12-4-:R-:W-:Y:S01]  /*07f0*/  UCGABAR_ARV ;  /* 0x00000000000079c7 */ /* 0x016fe20008000000 */
[----:B------:R-:W-:Y:S05]  /*0800*/  BRA `(.L_x_4) ;  /* 0x0000000000047947 */ /* 0x000fea0003800000 */
.L_x_3:
[----:B-12-4-:R-:W-:Y:S01]  /*0810*/  NOP ;  /* 0x0000000000007918 */ /* 0x016fe20000000000 */
.L_x_4:
[----:B------:R-:W1:Y:S01]  /*0820*/  LDC R2, c[0x0][0x65c] ;  /* 0x00019700ff027b82 */ /* 0x000e620000000800 */
[----:B------:R-:W-:Y:S02]  /*0830*/  IMAD.U32 R8, RZ, RZ, UR8 ;  /* 0x00000008ff087e24 */ /* 0x000fe4000f8e00ff */
[----:B------:R-:W-:Y:S01]  /*0840*/  IMAD.MOV.U32 R9, RZ, RZ, RZ ;  /* 0x000000ffff097224 */ /* 0x000fe200078e00ff */
[----:B-1----:R-:W-:-:S04]  /*0850*/  ISETP.NE.AND P1, PT, R2, 0x1, PT ;  /* 0x000000010200780c */ /* 0x002fc80003f25270 */
[----:B------:R-:W-:-:S09]  /*0860*/  P2R R5, PR, RZ, 0x2 ;  /* 0x00000002ff057803 */ /* 0x000fd20000000000 */
[----:B------:R-:W1:Y:S01]  /*0870*/  @P1 LDC R17, c[0x0][0x10] ;  /* 0x00000400ff111b82 */ /* 0x000e620000000800 */
[----:B------:R-:W-:Y:S02]  /*0880*/  @P1 IMAD.MOV.U32 R5, RZ, RZ, RZ ;  /* 0x000000ffff051224 */ /* 0x000fe400078e00ff */
[----:B------:R-:W-:-:S05]  /*0890*/  @P1 IMAD.MOV.U32 R13, RZ, RZ, RZ ;  /* 0x000000ffff0d1224 */ /* 0x000fca00078e00ff */
[----:B------:R-:W2:Y:S01]  /*08a0*/  @!P1 LDC R11, c[0x0][0xc] ;  /* 0x00000300ff0b9b82 */ /* 0x000ea20000000800 */
[----:B-1----:R-:W-:-:S04]  /*08b0*/  @P1 IMAD.WIDE.U32 R16, R17, UR8, R4 ;  /* 0x0000000811101c25 */ /* 0x002fc8000f8e0004 */
[----:B------:R-:W-:Y:S02]  /*08c0*/  @P1 IMAD.IADD R17, R17, 0x1, R13 ;  /* 0x0000000111111824 */ /* 0x000fe400078e020d */
[----:B--2---:R-:W-:-:S04]  /*08d0*/  @!P1 IMAD.WIDE.U32 R8, R4, R11, R8 ;  /* 0x0000000b04089225 */ /* 0x004fc800078e0008 */
[----:B------:R-:W-:Y:S02]  /*08e0*/  @!P1 IMAD.MOV.U32 R16, RZ, RZ, R8 ;  /* 0x000000ffff109224 */ /* 0x000fe400078e0008 */
[----:B------:R-:W-:Y:S01]  /*08f0*/  @!P1 IMAD.MOV.U32 R17, RZ, RZ, R9 ;  /* 0x000000ffff119224 */ /* 0x000fe200078e0009 */
[----:B------:R-:W-:Y:S06]  /*0900*/  @!P2 BRA `(.L_x_5) ;  /* 0x00000000000ca947 */ /* 0x000fec0003800000 */
[----:B------:R-:W-:Y:S01]  /*0910*/  UCGABAR_WAIT ;  /* 0x0000000000007dc7 */ /* 0x000fe20008000000 */
[----:B------:R-:W-:Y:S01]  /*0920*/  CCTL.IVALL ;  /* 0x00000000ff00798f */ /* 0x000fe20002000000 */
[----:B------:R-:W-:Y:S05]  /*0930*/  BRA `(.L_x_6) ;  /* 0x0000000000047947 */ /* 0x000fea0003800000 */
.L_x_5:
[----:B------:R-:W-:Y:S06]  /*0940*/  BAR.SYNC.DEFER_BLOCKING 0x0 ;  /* 0x0000000000007b1d */ /* 0x000fec0000010000 */
.L_x_6:
[----:B------:R-:W-:Y:S05]  /*0950*/  @!P3 BRA `(.L_x_7) ;  /* 0x0000005c001cb947 */ /* 0x000fea0003800000 */
[----:B------:R-:W-:-:S13]  /*0960*/  ISETP.GT.U32.AND P0, PT, R6, 0x1, PT ;  /* 0x000000010600780c */ /* 0x000fda0003f04070 */
[----:B0-----:R-:W-:Y:S05]  /*0970*/  @P0 EXIT ;  /* 0x000000000000094d */ /* 0x001fea0003800000 */
[----:B------:R-:W-:Y:S01]  /*0980*/  ULDC.64 UR4, c[0x0][0x650] ;  /* 0x0001940000047ab9 */ /* 0x000fe20000000a00 */
[----:B------:R-:W-:Y:S01]  /*0990*/  PRMT R0, RZ, 0x7610, R0 ;  /* 0x00007610ff007816 */ /* 0x000fe20000000000 */
[----:B------:R-:W-:Y:S01]  /*09a0*/  IMAD.MOV.U32 R92, RZ, RZ, -0x1 ;  /* 0xffffffffff5c7424 */ /* 0x000fe200078e00ff */
[----:B------:R-:W-:Y:S01]  /*09b0*/  ISETP.GE.U32.AND P0, PT, R16, UR4, PT ;  /* 0x0000000410007c0c */ /* 0x000fe2000bf06070 */
[----:B------:R-:W-:Y:S02]  /*09c0*/  IMAD.MOV.U32 R93, RZ, RZ, -0x1 ;  /* 0xffffffffff5d7424 */ /* 0x000fe400078e00ff */
[----:B------:R-:W-:Y:S01]  /*09d0*/  IMAD.MOV.U32 R91, RZ, RZ, -0x1 ;  /* 0xffffffffff5b7424 */ /* 0x000fe200078e00ff */
[----:B------:R-:W-:-:S13]  /*09e0*/  ISETP.GE.U32.AND.EX P0, PT, R17, UR5, PT, P0 ;  /* 0x0000000511007c0c */ /* 0x000fda000bf06100 */
[----:B------:R-:W-:Y:S05]  /*09f0*/  @P0 BRA `(.L_x_8) ;  /* 0x0000000400280947 */ /* 0x000fea0003800000 */
[----:B------:R-:W0:Y:S01]  /*0a00*/  LDC.64 R20, c[0x0][0x628] ;  /* 0x00018a00ff147b82 */ /* 0x000e220000000a00 */
[----:B------:R-:W-:Y:S02]  /*0a10*/  IMAD.MOV.U32 R8, RZ, RZ, R16 ;  /* 0x000000ffff087224 */ /* 0x000fe400078e0010 */
[----:B------:R-:W-:-:S05]  /*0a20*/  IMAD.MOV.U32 R9, RZ, RZ, R17 ;  /* 0x000000ffff097224 */ /* 0x000fca00078e0011 */
[----:B------:R-:W1:Y:S08]  /*0a30*/  LDC R0, c[0x0][0x630] ;  /* 0x00018c00ff007b82 */ /* 0x000e700000000800 */
[----:B------:R-:W2:Y:S01]  /*0a40*/  LDC.64 R26, c[0x0][0x620] ;  /* 0x00018800ff1a7b82 */ /* 0x000ea20000000a00 */
[----:B0-----:R-:W-:-:S04]  /*0a50*/  ISETP.NE.U32.AND P0, PT, R20, RZ, PT ;  /* 0x000000ff1400720c */ /* 0x001fc80003f05070 */
[----:B------:R-:W-:-:S13]  /*0a60*/  ISETP.NE.AND.EX P0, PT, R21, RZ, PT, P0 ;  /* 0x000000ff1500720c */ /* 0x000fda0003f05300 */
[----:B-12---:R-:W-:Y:S05]  /*0a70*/  @!P0 BRA `(.L_x_9) ;  /* 0x0000000000288947 */ /* 0x006fea0003800000 */
[----:B------:R-:W0:Y:S02]  /*0a80*/  LDC R13, c[0x0][0x634] ;  /* 0x00018d00ff0d7b82 */ /* 0x000e240000000800 */
[----:B0-----:R-:W-:-:S05]  /*0a90*/  IADD3 R13, P0, R16, R13, RZ ;  /* 0x0000000d100d7210 */ /* 0x001fca0007f1e0ff */
[----:B------:R-:W-:-:S04]  /*0aa0*/  IMAD.X R15, RZ, RZ, R17, P0 ;  /* 0x000000ffff0f7224 */ /* 0x000fc800000e0611 */
[----:B------:R-:W-:-:S04]  /*0ab0*/  IMAD.WIDE.U32 R8, R15, R20, RZ ;  /* 0x000000140f087225 */ /* 0x000fc800078e00ff */
[----:B------:R-:W-:-:S04]  /*0ac0*/  IMAD.WIDE.U32 R10, P0, R13, R21, R8 ;  /* 0x000000150d0a7225 */ /* 0x000fc80007800008 */
[----:B------:R-:W-:-:S04]  /*0ad0*/  IMAD.WIDE.U32 R8, R13, R20, RZ ;  /* 0x000000140d087225 */ /* 0x000fc800078e00ff */
[----:B------:R-:W-:Y:S01]  /*0ae0*/  IMAD.X R13, RZ, RZ, RZ, P0 ;  /* 0x000000ffff0d7224 */ /* 0x000fe200000e06ff */
[----:B------:R-:W-:Y:S01]  /*0af0*/  IADD3 RZ, P0, R9, R10, RZ ;  /* 0x0000000a09ff7210 */ /* 0x000fe20007f1e0ff */
[----:B------:R-:W-:-:S04]  /*0b00*/  IMAD.MOV.U32 R12, RZ, RZ, R11 ;  /* 0x000000ffff0c7224 */ /* 0x000fc800078e000b */
[----:B------:R-:W-:-:S08]  /*0b10*/  IMAD.WIDE.U32.X R8, R15, R21, R12, P0 ;  /* 0x000000150f087225 */ /* 0x000fd000000e040c */
.L_x_9:
[----:B------:R-:W0:Y:S01]  /*0b20*/  LDC.64 R20, c[0x0][0x640] ;  /* 0x00019000ff147b82 */ /* 0x000e220000000a00 */
[--C-:B------:R-:W-:Y:S01]  /*0b30*/  SHF.R.U64 R91, R8, R0, R9.reuse ;  /* 0x00000000085b7219 */ /* 0x100fe20000001209 */
[----:B------:R-:W-:Y:S01]  /*0b40*/  IMAD R28, R7, R24, R4 ;  /* 0x00000018071c7224 */ /* 0x000fe200078e0204 */
[----:B------:R-:W-:Y:S01]  /*0b50*/  SHF.R.U32.HI R0, RZ, R0, R9 ;  /* 0x00000000ff007219 */ /* 0x000fe20000011609 */
[----:B------:R-:W-:Y:S01]  /*0b60*/  IMAD.MOV.U32 R25, RZ, RZ, 0x1 ;  /* 0x00000001ff197424 */ /* 0x000fe200078e00ff */
[----:B------:R-:W-:-:S03]  /*0b70*/  IADD3 R5, P0, RZ, -R91, RZ ;  /* 0x8000005bff057210 */ /* 0x000fc60007f1e0ff */
[----:B------:R-:W1:Y:S02]  /*0b80*/  LDC R6, c[0x0][0x618] ;  /* 0x00018600ff067b82 */ /* 0x000e640000000800 */
[----:B------:R-:W-:-:S04]  /*0b90*/  IMAD.X R9, RZ, RZ, ~R0, P0 ;  /* 0x000000ffff097224 */ /* 0x000fc800000e0e00 */
[-C--:B------:R-:W-:Y:S02]  /*0ba0*/  IMAD R0, R9, R26.reuse, RZ ;  /* 0x0000001a09007224 */ /* 0x080fe400078e02ff */
[----:B------:R-:W2:Y:S01]  /*0bb0*/  LDC R11, c[0x0][0x608] ;  /* 0x00018200ff0b7b82 */ /* 0x000ea20000000800 */
[----:B------:R-:W-:-:S04]  /*0bc0*/  IMAD.WIDE.U32 R8, R5, R26, R16 ;  /* 0x0000001a05087225 */ /* 0x000fc800078e0010 */
[----:B------:R-:W-:-:S03]  /*0bd0*/  IMAD R5, R5, R27, R0 ;  /* 0x0000001b05057224 */ /* 0x000fc600078e0200 */
[----:B------:R-:W3:Y:S01]  /*0be0*/  LDC R12, c[0x0][0x658] ;  /* 0x00019600ff0c7b82 */ /* 0x000ee20000000800 */
[----:B0-----:R-:W-:Y:S01]  /*0bf0*/  ISETP.NE.U32.AND P0, PT, R20, RZ, PT ;  /* 0x000000ff1400720c */ /* 0x001fe20003f05070 */
[----:B------:R-:W-:Y:S02]  /*0c00*/  IMAD.IADD R5, R9, 0x1, R5 ;  /* 0x0000000109057824 */ /* 0x000fe400078e0205 */
[----:B------:R-:W-:Y:S01]  /*0c10*/  IMAD.MOV.U32 R9, RZ, RZ, -0x1 ;  /* 0xffffffffff097424 */ /* 0x000fe200078e00ff */
[----:B------:R-:W-:-:S03]  /*0c20*/  ISETP.NE.AND.EX P0, PT, R21, RZ, PT, P0 ;  /* 0x000000ff1500720c */ /* 0x000fc60003f05300 */
[----:B------:R-:W0:Y:S01]  /*0c30*/  LDC R15, c[0x0][0x600] ;  /* 0x00018000ff0f7b82 */ /* 0x000e220000000800 */
[-CC-:B-1----:R-:W-:Y:S02]  /*0c40*/  SHF.R.U64 R13, R8, R6.reuse, R5.reuse ;  /* 0x00000006080d7219 */ /* 0x182fe40000001205 */
[----:B------:R-:W-:-:S05]  /*0c50*/  SHF.R.U32.HI R0, RZ, R6, R5 ;  /* 0x00000006ff007219 */ /* 0x000fca0000011605 */
[----:B------:R-:W1:Y:S01]  /*0c60*/  LDC R14, c[0x0][0x648] ;  /* 0x00019200ff0e7b82 */ /* 0x000e620000000800 */
[-CC-:B--2---:R-:W-:Y:S02]  /*0c70*/  SHF.R.U64 R29, R13, R11.reuse, R0.reuse ;  /* 0x0000000b0d1d7219 */ /* 0x184fe40000001200 */
[----:B------:R-:W-:-:S05]  /*0c80*/  SHF.R.U32.HI R5, RZ, R11, R0 ;  /* 0x0000000bff057219 */ /* 0x000fca0000011600 */
[----:B------:R-:W2:Y:S01]  /*0c90*/  LDC R26, c[0x0][0x638] ;  /* 0x00018e00ff1a7b82 */ /* 0x000ea20000000800 */
[-CC-:B---3--:R-:W-:Y:S02]  /*0ca0*/  SHF.R.U64 R24, R29, R12.reuse, R5.reuse ;  /* 0x0000000c1d187219 */ /* 0x188fe40000001205 */
[-C--:B------:R-:W-:Y:S02]  /*0cb0*/  SHF.L.U32 R0, R9, R12.reuse, RZ ;  /* 0x0000000c09007219 */ /* 0x080fe400000006ff */
[----:B------:R-:W-:Y:S01]  /*0cc0*/  SHF.R.U32.HI R5, RZ, R12, R5 ;  /* 0x0000000cff057219 */ /* 0x000fe20000011605 */
[----:B------:R-:W-:Y:S01]  /*0cd0*/  IMAD.MOV.U32 R4, RZ, RZ, R24 ;  /* 0x000000ffff047224 */ /* 0x000fe200078e0018 */
[----:B------:R-:W-:Y:S01]  /*0ce0*/  LOP3.LUT R10, RZ, R0, RZ, 0x33, !PT ;  /* 0x00000000ff0a7212 */ /* 0x000fe200078e33ff */
[----:B------:R-:W3:Y:S01]  /*0cf0*/  LDC R27, c[0x0][0x610] ;  /* 0x00018400ff1b7b82 */ /* 0x000ee20000000800 */
[----:B------:R-:W-:Y:S05]  /*0d00*/  @!P0 BRA `(.L_x_10) ;  /* 0x0000000000288947 */ /* 0x000fea0003800000 */
[----:B------:R-:W4:Y:S02]  /*0d10*/  LDC R9, c[0x0][0x64c] ;  /* 0x00019300ff097b82 */ /* 0x000f240000000800 */
[----:B----4-:R-:W-:-:S05]  /*0d20*/  IADD3 R9, P0, R24, R9, RZ ;  /* 0x0000000918097210 */ /* 0x010fca0007f1e0ff */
        /* <DEDUP_REMOVED lines=8> */
.L_x_10:
[----:B-1----:R-:W-:Y:S01]  /*0db0*/  SHF.R.U64 R4, R4, R14, R5 ;  /* 0x0000000e04047219 */ /* 0x002fe20000001205 */
[----:B0-----:R-:W-:Y:S01]  /*0dc0*/  VIADD R6, R15, 0xffffffff ;  /* 0xffffffff0f067836 */ /* 0x001fe20000000000 */
[----:B------:R-:W-:Y:S02]  /*0dd0*/  SHF.L.U32 R0, R25, R12, RZ ;  /* 0x0000000c19007219 */ /* 0x000fe400000006ff */
[----:B------:R-:W-:Y:S01]  /*0de0*/  LOP3.LUT R5, R29, R10, RZ, 0xc0, !PT ;  /* 0x0000000a1d057212 */ /* 0x000fe200078ec0ff */
[----:B------:R-:W-:Y:S01]  /*0df0*/  IMAD.MOV R7, RZ, RZ, -R4 ;  /* 0x000000ffff077224 */ /* 0x000fe200078e0a04 */
[----:B------:R-:W-:Y:S02]  /*0e00*/  SEL R3, R3, R28, !P1 ;  /* 0x0000001c03037207 */ /* 0x000fe40004800000 */
[----:B------:R-:W-:Y:S01]  /*0e10*/  LOP3.LUT R6, R13, R6, RZ, 0xc0, !PT ;  /* 0x000000060d067212 */ /* 0x000fe200078ec0ff */
[----:B------:R-:W-:Y:S02]  /*0e20*/  IMAD R4, R0, R4, R5 ;  /* 0x0000000400047224 */ /* 0x000fe400078e0205 */
[----:B--2---:R-:W-:-:S02]  /*0e30*/  IMAD R0, R7, R26, R24 ;  /* 0x0000001a07007224 */ /* 0x004fc400078e0218 */
[----:B---3--:R-:W-:Y:S02]  /*0e40*/  IMAD R3, R4, R27, R3 ;  /* 0x0000001b04037224 */ /* 0x008fe400078e0203 */
[----:B------:R-:W-:Y:S02]  /*0e50*/  IMAD R92, R0, R15, R6 ;  /* 0x0000000f005c7224 */ /* 0x000fe400078e0206 */
[----:B------:R-:W-:-:S03]  /*0e60*/  IMAD.MOV.U32 R4, RZ, RZ, 0x1 ;  /* 0x00000001ff047424 */ /* 0x000fc600078e00ff */
[----:B------:R-:W-:Y:S02]  /*0e70*/  SEL R93, R92, R3, !P1 ;  /* 0x000000035c5d7207 */ /* 0x000fe40004800000 */
[----:B------:R-:W-:Y:S02]  /*0e80*/  PRMT R0, R4, 0x7610, R0 ;  /* 0x0000761004007816 */ /* 0x000fe40000000000 */
[----:B------:R-:W-:-:S07]  /*0e90*/  SEL R92, R3, R92, !P1 ;  /* 0x0000005c035c7207 */ /* 0x000fce0004800000 */
.L_x_8:
[----:B------:R-:W-:-:S08]  /*0ea0*/  NOP ;  /* 0x0000000000007918 */ /* 0x000fd00000000000 */
[----:B------:R-:W0:Y:S02]  /*0eb0*/  USETMAXREG.TRY_ALLOC.CTAPOOL UP0, 0xe8 ;  /* 0x000000e8000079c8 */ /* 0x000e240008000600 */
[----:B0-----:R-:W-:-:S13]  /*0ec0*/  PLOP3.LUT P0, PT, PT, PT, UP0, 0x80, 0x0 ;  /* 0x000000000000781c */ /* 0x001fda0003f0f008 */
[----:B------:R-:W-:Y:S05]  /*0ed0*/  @!P0 BRA `(.L_x_8) ;  /* 0xfffffffc00f08947 */ /* 0x000fea000383ffff */
[----:B------:R-:W-:Y:S01]  /*0ee0*/  ULDC.64 UR4, c[0x0][0x598] ;  /* 0x0001660000047ab9 */ /* 0x000fe20000000a00 */
[----:B------:R-:W-:Y:S01]  /*0ef0*/  ULDC.64 UR36, c[0x0][0x208] ;  /* 0x0000820000247ab9 */ /* 0x000fe20000000a00 */
[----:B------:R-:W-:-:S04]  /*0f00*/  ISETP.NE.U32.AND P0, PT, RZ, UR4, PT ;  /* 0x00000004ff007c0c */ /* 0x000fc8000bf05070 */
[----:B------:R-:W-:-:S13]  /*0f10*/  ISETP.NE.AND.EX P0, PT, RZ, UR5, PT, P0 ;  /* 0x00000005ff007c0c */ /* 0x000fda000bf05300 */
[----:B------:R-:W-:Y:S05]  /*0f20*/  @!P0 BRA `(.L_x_11) ;  /* 0x00000000001c8947 */ /* 0x000fea0003800000 */
[----:B------:R-:W0:Y:S02]  /*0f30*/  LDC.64 R4, c[0x0][0x598] ;  /* 0x00016600ff047b82 */ /* 0x000e240000000a00 */
[----:B0-----:R-:W2:Y:S02]  /*0f40*/  LDG.E.64 R4, desc[UR36][R4.64] ;  /* 0x0000002404047981 */ /* 0x001ea4000c1e1b00 */
[----:B--2---:R-:W-:-:S04]  /*0f50*/  ISETP.NE.U32.AND P0, PT, R4, RZ, PT ;  /* 0x000000ff0400720c */ /* 0x004fc80003f05070 */
[----:B------:R-:W-:-:S13]  /*0f60*/  ISETP.NE.AND.EX P0, PT, R5, RZ, PT, P0 ;  /* 0x000000ff0500720c */ /* 0x000fda0003f05300 */
[----:B------:R-:W-:Y:S05]  /*0f70*/  @!P0 BRA `(.L_x_11) ;  /* 0x0000000000088947 */ /* 0x000fea0003800000 */
[----:B------:R0:W5:Y:S01]  /*0f80*/  LD.E R88, desc[UR36][R4.64] ;  /* 0x0000002404587980 */ /* 0x000162000c101900 */
[----:B------:R-:W-:Y:S05]  /*0f90*/  BRA `(.L_x_12) ;  /* 0x0000000000247947 */ /* 0x000fea0003800000 */
.L_x_11:
[----:B------:R-:W-:Y:S02]  /*0fa0*/  ULDC.64 UR4, c[0x0][0x588] ;  /* 0x0001620000047ab9 */ /* 0x000fe40000000a00 */
[----:B------:R-:W-:-:S04]  /*0fb0*/  ISETP.NE.U32.AND P0, PT, RZ, UR4, PT ;  /* 0x00000004ff007c0c */ /* 0x000fc8000bf05070 */
[----:B------:R-:W-:-:S13]  /*0fc0*/  ISETP.NE.AND.EX P0, PT, RZ, UR5, PT, P0 ;  /* 0x00000005ff007c0c */ /* 0x000fda000bf05300 */
[----:B------:R-:W-:Y:S05]  /*0fd0*/  @!P0 BRA `(.L_x_13) ;  /* 0x00000000000c8947 */ /* 0x000fea0003800000 */
[----:B------:R-:W0:Y:S02]  /*0fe0*/  LDC.64 R88, c[0x0][0x588] ;  /* 0x00016200ff587b82 */ /* 0x000e240000000a00 */
[----:B0-----:R1:W5:Y:S01]  /*0ff0*/  LDG.E R88, desc[UR36][R88.64] ;  /* 0x0000002458587981 */ /* 0x001362000c1e1900 */
[----:B------:R-:W-:Y:S05]  /*1000*/  BRA `(.L_x_12) ;  /* 0x0000000000087947 */ /* 0x000fea0003800000 */
.L_x_13:
[----:B------:R-:W-:Y:S02]  /*1010*/  ULDC UR4, c[0x0][0x580] ;  /* 0x0001600000047ab9 */ /* 0x000fe40000000800 */
[----:B------:R-:W-:-:S07]  /*1020*/  IMAD.U32 R88, RZ, RZ, UR4 ;  /* 0x00000004ff587e24 */ /* 0x000fce000f8e00ff */
.L_x_12:
[----:B------:R-:W-:Y:S02]  /*1030*/  ULDC.64 UR4, c[0x0][0x5a0] ;  /* 0x0001680000047ab9 */ /* 0x000fe40000000a00 */
[----:B------:R-:W-:-:S04]  /*1040*/  ISETP.NE.U32.AND P0, PT, RZ, UR4, PT ;  /* 0x00000004ff007c0c */ /* 0x000fc8000bf05070 */
[----:B------:R-:W-:-:S13]  /*1050*/  ISETP.NE.AND.EX P0, PT, RZ, UR5, PT, P0 ;  /* 0x00000005ff007c0c */ /* 0x000fda000bf05300 */
[----:B------:R-:W-:Y:S05]  /*1060*/  @!P0 BRA `(.L_x_14) ;  /* 0x00000000001c8947 */ /* 0x000fea0003800000 */
[----:B0-----:R-:W0:Y:S02]  /*1070*/  LDC.64 R4, c[0x0][0x5a0] ;  /* 0x00016800ff047b82 */ /* 0x001e240000000a00 */
[----:B0-----:R-:W2:Y:S02]  /*1080*/  LDG.E.64 R4, desc[UR36][R4.64] ;  /* 0x0000002404047981 */ /* 0x001ea4000c1e1b00 */
[----:B--2---:R-:W-:-:S04]  /*1090*/  ISETP.NE.U32.AND P0, PT, R4, RZ, PT ;  /* 0x000000ff0400720c */ /* 0x004fc80003f05070 */
[----:B------:R-:W-:-:S13]  /*10a0*/  ISETP.NE.AND.EX P0, PT, R5, RZ, PT, P0 ;  /* 0x000000ff0500720c */ /* 0x000fda0003f05300 */
[----:B------:R-:W-:Y:S05]  /*10b0*/  @!P0 BRA `(.L_x_14) ;  /* 0x0000000000088947 */ /* 0x000fea0003800000 */
[----:B-1----:R0:W5:Y:S01]  /*10c0*/  LD.E R89, desc[UR36][R4.64] ;  /* 0x0000002404597980 */ /* 0x002162000c101900 */
[----:B------:R-:W-:Y:S05]  /*10d0*/  BRA `(.L_x_15) ;  /* 0x0000000000247947 */ /* 0x000fea0003800000 */
.L_x_14:
[----:B------:R-:W-:Y:S02]  /*10e0*/  ULDC.64 UR4, c[0x0][0x590] ;  /* 0x0001640000047ab9 */ /* 0x000fe40000000a00 */
[----:B------:R-:W-:-:S04]  /*10f0*/  ISETP.NE.U32.AND P0, PT, RZ, UR4, PT ;  /* 0x00000004ff007c0c */ /* 0x000fc8000bf05070 */
[----:B------:R-:W-:-:S13]  /*1100*/  ISETP.NE.AND.EX P0, PT, RZ, UR5, PT, P0 ;  /* 0x00000005ff007c0c */ /* 0x000fda000bf05300 */
[----:B------:R-:W-:Y:S05]  /*1110*/  @!P0 BRA `(.L_x_16) ;  /* 0x00000000000c8947 */ /* 0x000fea0003800000 */
[----:B0-----:R-:W1:Y:S02]  /*1120*/  LDC.64 R4, c[0x0][0x590] ;  /* 0x00016400ff047b82 */ /* 0x001e640000000a00 */
[----:B-1----:R1:W5:Y:S01]  /*1130*/  LDG.E R89, desc[UR36][R4.64] ;  /* 0x0000002404597981 */ /* 0x002362000c1e1900 */
[----:B------:R-:W-:Y:S05]  /*1140*/  BRA `(.L_x_15) ;  /* 0x0000000000087947 */ /* 0x000fea0003800000 */
.L_x_16:
[----:B------:R-:W-:Y:S02]  /*1150*/  ULDC UR4, c[0x0][0x584] ;  /* 0x0001610000047ab9 */ /* 0x000fe40000000800 */
[----:B-1----:R-:W-:-:S07]  /*1160*/  IMAD.U32 R89, RZ, RZ, UR4 ;  /* 0x00000004ff597e24 */ /* 0x002fce000f8e00ff */
.L_x_15:
[----:B------:R-:W-:-:S13]  /*1170*/  LOP3.LUT P0, RZ, R0, 0xff, RZ, 0xc0, !PT ;  /* 0x000000ff00ff7812 */ /* 0x000fda000780c0ff */
[----:B------:R-:W-:Y:S05]  /*1180*/  @!P0 EXIT ;  /* 0x000000000000894d */ /* 0x000fea0003800000 */
[----:B------:R-:W-:Y:S01]  /*1190*/  ULDC UR4, c[0x0][0x28c] ;  /* 0x0000a30000047ab9 */ /* 0x000fe20000000800 */
[----:B------:R-:W-:Y:S01]  /*11a0*/  LOP3.LUT R90, R19, 0x1, RZ, 0xfc, !PT ;  /* 0x00000001135a7812 */ /* 0x000fe200078efcff */
[----:B------:R-:W-:Y:S01]  /*11b0*/  UIADD3 UR4, UR4, 0x1f, URZ ;  /* 0x0000001f04047890 */ /* 0x000fe2000fffe03f */
[----:B------:R-:W-:Y:S01]  /*11c0*/  UMOV UR38, URZ ;  /* 0x0000003f00267c82 */ /* 0x000fe20008000000 */
[----:B------:R-:W-:Y:S02]  /*11d0*/  UMOV UR39, URZ ;  /* 0x0000003f00277c82 */ /* 0x000fe40008000000 */
[----:B------:R-:W-:-:S04]  /*11e0*/  USHF.R.S32.HI UR5, URZ, 0x1f, UR4 ;  /* 0x0000001f3f057899 */ /* 0x000fc80008011404 */
[----:B------:R-:W-:-:S04]  /*11f0*/  ULEA.HI UR5, UR5, UR4, URZ, 0x5 ;  /* 0x0000000405057291 */ /* 0x000fc8000f8f283f */
[----:B------:R-:W-:-:S12]  /*1200*/  USHF.R.S32.HI UR40, URZ, 0x5, UR5 ;  /* 0x000000053f287899 */ /* 0x000fd80008011405 */
.L_x_164:
[----:B------:R-:W-:Y:S01]  /*1210*/  LOP3.LUT R0, R18, 0x80, RZ, 0xc0, !PT ;  /* 0x0000008012007812 */ /* 0x000fe200078ec0ff */
[----:B--2---:R-:W2:Y:S01]  /*1220*/  S2UR UR7, SR_CgaCtaId ;  /* 0x00000000000779c3 */ /* 0x004ea20000008800 */
[----:B------:R-:W-:Y:S02]  /*1230*/  UMOV UR6, 0x400 ;  /* 0x0000040000067882 */ /* 0x000fe40000000000 */
[----:B------:R-:W-:-:S06]  /*1240*/  SHF.R.U32.HI R0, RZ, 0x7, R0 ;  /* 0x00000007ff007819 */ /* 0x000fcc0000011600 */
[----:B---3--:R-:W3:Y:S01]  /*1250*/  SHFL.IDX PT, R0, R0, RZ, 0x1f ;  /* 0x00001fff00007589 */ /* 0x008ee200000e0000 */
[----:B--2---:R-:W-:Y:S01]  /*1260*/  ULEA UR6, UR7, UR6, 0x18 ;  /* 0x0000000607067291 */ /* 0x004fe2000f8ec03f */
[----:B---3--:R-:W-:-:S13]  /*1270*/  R2UR UR4, R0 ;  /* 0x00000000000472ca */ /* 0x008fda00000e0000 */
[----:B------:R-:W-:-:S04]  /*1280*/  ULEA.HI UR5, UR4, UR4, URZ, 0x1 ;  /* 0x0000000404057291 */ /* 0x000fc8000f8f083f */
[----:B------:R-:W-:-:S04]  /*1290*/  ULOP3.LUT UR5, UR5, 0xffffe, URZ, 0xc0, !UPT ;  /* 0x000ffffe05057892 */ /* 0x000fc8000f8ec03f */
[----:B------:R-:W-:-:S03]  /*12a0*/  UIADD3 UR5, UR4, -UR5, URZ ;  /* 0x8000000504057290 */ /* 0x000fc6000fffe03f */
[----:B------:R-:W-:Y:S01]  /*12b0*/  ULDC UR4, c[0x0][0x28c] ;  /* 0x0000a30000047ab9 */ /* 0x000fe20000000800 */
[----:B------:R-:W-:Y:S01]  /*12c0*/  ULEA UR5, UR5, UR6, 0xc ;  /* 0x0000000605057291 */ /* 0x000fe2000f8e603f */
[----:B------:R-:W-:-:S03]  /*12d0*/  ISETP.LT.AND P0, PT, RZ, UR4, PT ;  /* 0x00000004ff007c0c */ /* 0x000fc6000bf01270 */
[----:B------:R-:W-:-:S04]  /*12e0*/  UIADD3 UR5, UR5, 0x100, URZ ;  /* 0x0000010005057890 */ /* 0x000fc8000fffe03f */
[----:B------:R-:W-:-:S04]  /*12f0*/  USHF.R.U32.HI UR5, URZ, 0x4, UR5 ;  /* 0x000000043f057899 */ /* 0x000fc80008011605 */
[----:B------:R-:W-:Y:S02]  /*1300*/  ULOP3.LUT UR41, UR5, 0x3fff, URZ, 0xc0, !UPT ;  /* 0x00003fff05297892 */ /* 0x000fe4000f8ec03f */
[----:B-1--45:R-:W-:Y:S10]  /*1310*/  @P0 BRA `(.L_x_17) ;  /* 0x0000000000400947 */ /* 0x032ff40003800000 */
[----:B------:R-:W-:Y:S01]  /*1320*/  MOV R0, 0x0 ;  /* 0x0000000000007802 */ /* 0x000fe20000000f00 */
[----:B------:R-:W-:Y:S01]  /*1330*/  ULDC.64 UR4, c[0x4][0x68] ;  /* 0x01001a0000047ab9 */ /* 0x000fe20000000a00 */
[----:B------:R-:W-:Y:S01]  /*1340*/  ULDC.64 UR6, c[0x4][0x8] ;  /* 0x0100020000067ab9 */ /* 0x000fe20000000a00 */
[----:B01----:R-:W-:Y:S01]  /*1350*/  IMAD.U32 R4, RZ, RZ, UR4 ;  /* 0x00000004ff047e24 */ /* 0x003fe2000f8e00ff */
[----:B------:R0:W1:Y:S01]  /*1360*/  LDC.64 R14, c[0x4][R0] ;  /* 0x01000000000e7b82 */ /* 0x0000620000000a00 */
[----:B------:R-:W-:Y:S01]  /*1370*/  IMAD.U32 R5, RZ, RZ, UR5 ;  /* 0x00000005ff057e24 */ /* 0x000fe2000f8e00ff */
[----:B------:R-:W-:Y:S01]  /*1380*/  ULDC.64 UR4, c[0x4][0x70] ;  /* 0x01001c0000047ab9 */ /* 0x000fe20000000a00 */
[----:B------:R-:W-:Y:S02]  /*1390*/  IMAD.U32 R10, RZ, RZ, UR6 ;  /* 0x00000006ff0a7e24 */ /* 0x000fe4000f8e00ff */
[----:B------:R-:W-:Y:S02]  /*13a0*/  IMAD.U32 R6, RZ, RZ, UR4 ;  /* 0x00000004ff067e24 */ /* 0x000fe4000f8e00ff */
[----:B------:R-:W-:-:S02]  /*13b0*/  IMAD.U32 R7, RZ, RZ, UR5 ;  /* 0x00000005ff077e24 */ /* 0x000fc4000f8e00ff */
[----:B------:R-:W-:Y:S02]  /*13c0*/  IMAD.U32 R11, RZ, RZ, UR7 ;  /* 0x00000007ff0b7e24 */ /* 0x000fe4000f8e00ff */
[----:B------:R-:W-:Y:S02]  /*13d0*/  IMAD.MOV.U32 R8, RZ, RZ, 0x1e1 ;  /* 0x000001e1ff087424 */ /* 0x000fe400078e00ff */
[----:B------:R-:W-:Y:S02]  /*13e0*/  IMAD.MOV.U32 R12, RZ, RZ, 0x1 ;  /* 0x00000001ff0c7424 */ /* 0x000fe400078e00ff */
[----:B0-----:R-:W-:-:S07]  /*13f0*/  IMAD.MOV.U32 R13, RZ, RZ, RZ ;  /* 0x000000ffff0d7224 */ /* 0x001fce00078e00ff */
[----:B------:R-:W-:-:S07]  /*1400*/  LEPC R20, `(.L_x_17) ;  /* 0x000000001014794e */ /* 0x000fce0000000000 */
[----:B-1---5:R-:W-:Y:S05]  /*1410*/  CALL.ABS.NOINC R14 ;  /* 0x000000000e007343 */ /* 0x022fea0003c00000 */
.L_x_17:
[----:B------:R-:W-:-:S13]  /*1420*/  ISETP.NE.AND P0, PT, R90, 0x3, PT ;  /* 0x000000035a00780c */ /* 0x000fda0003f05270 */
[----:B------:R-:W-:Y:S05]  /*1430*/  @!P0 BRA `(.L_x_18) ;  /* 0x0000000000048947 */ /* 0x000fea0003800000 */
[----:B------:R-:W-:Y:S01]  /*1440*/  BPT.TRAP 0x1 ;  /* 0x000000040000795c */ /* 0x000fe20000300000 */
.L_x_18:
[----:B------:R-:W2:Y:S01]  /*1450*/  S2UR UR5, SR_CgaCtaId ;  /* 0x00000000000579c3 */ /* 0x000ea20000008800 */
[----:B------:R-:W-:Y:S01]  /*1460*/  UMOV UR4, 0x400 ;  /* 0x0000040000047882 */ /* 0x000fe20000000000 */
[----:B------:R-:W-:Y:S02]  /*1470*/  IMAD.U32 R0, RZ, RZ, UR38 ;  /* 0x00000026ff007e24 */ /* 0x000fe4000f8e00ff */
[----:B------:R-:W-:-:S03]  /*1480*/  IMAD.U32 R3, RZ, RZ, UR39 ;  /* 0x00000027ff037e24 */ /* 0x000fc6000f8e00ff */
[----:B------:R-:W-:Y:S01]  /*1490*/  SHF.L.U32 R0, R0, 0x1f, RZ ;  /* 0x0000001f00007819 */ /* 0x000fe200000006ff */
[----:B--2---:R-:W-:-:S06]  /*14a0*/  ULEA UR4, UR5, UR4, 0x18 ;  /* 0x0000000405047291 */ /* 0x004fcc000f8ec03f */
[----:B------:R-:W-:-:S04]  /*14b0*/  IMAD.U32 R6, RZ, RZ, UR4 ;  /* 0x00000004ff067e24 */ /* 0x000fc8000f8e00ff */
[----:B------:R-:W-:-:S04]  /*14c0*/  IMAD R3, R3, 0x8, R6 ;  /* 0x0000000803037824 */ /* 0x000fc800078e0206 */
[----:B------:R2:W3:Y:S01]  /*14d0*/  SYNCS.PHASECHK.TRANS64.TRYWAIT P1, [R3+URZ], R0 ;  /* 0x00000000030075a7 */ /* 0x0004e2000802017f */
[----:B------:R-:W-:Y:S05]  /*14e0*/  @!P0 BRA `(.L_x_19) ;  /* 0x0000000000048947 */ /* 0x000fea0003800000 */
[----:B------:R-:W-:Y:S01]  /*14f0*/  BPT.TRAP 0x1 ;  /* 0x000000040000795c */ /* 0x000fe20000300000 */
.L_x_19:
[----:B---3--:R-:W-:Y:S05]  /*1500*/  @P1 BRA `(.L_x_20) ;  /* 0x0000000000081947 */ /* 0x008fea0003800000 */
[----:B------:R-:W3:Y:S02]  /*1510*/  SYNCS.PHASECHK.TRANS64.TRYWAIT P1, [R3+URZ], R0 ;  /* 0x00000000030075a7 */ /* 0x000ee4000802017f */
[----:B---3--:R-:W-:Y:S05]  /*1520*/  @!P1 BRA `(.L_x_21) ;  /* 0x0000006400b89947 */ /* 0x008fea0003800000 */
.L_x_20:
[----:B------:R-:W-:-:S04]  /*1530*/  UISETP.LT.AND UP0, UPT, UR40, 0x1, UPT ;  /* 0x000000012800788c */ /* 0x000fc8000bf01270 */
[----:B------:R-:W-:-:S06]  /*1540*/  USEL UR4, UR40, 0x1, UP0 ;  /* 0x0000000128047887 */ /* 0x000fcc0008000000 */
[----:B--23--:R-:W-:Y:S01]  /*1550*/  IMAD.U32 R0, RZ, RZ, UR4 ;  /* 0x00000004ff007e24 */ /* 0x00cfe2000f8e00ff */
[----:B------:R-:W-:Y:S05]  /*1560*/  WARPSYNC.ALL ;  /* 0x0000000000007948 */ /* 0x000fea0003800000 */
[----:B------:R-:W-:-:S04]  /*1570*/  IADD3 R0, -R0, UR40, RZ ;  /* 0x0000002800007c10 */ /* 0x000fc8000fffe1ff */
[----:B------:R-:W-:Y:S02]  /*1580*/  ISETP.GE.AND P1, PT, R0, 0x1, PT ;  /* 0x000000010000780c */ /* 0x000fe40003f26270 */
[----:B------:R-:W-:Y:S01]  /*1590*/  R2UR UR4, R6 ;  /* 0x00000000060472ca */ /* 0x000fe200000e0000 */
[----:B------:R-:W-:Y:S01]  /*15a0*/  ULOP3.LUT UR41, UR41, 0x10000, URZ, 0xfc, !UPT ;  /* 0x0001000029297892 */ /* 0x000fe2000f8efc3f */
[----:B------:R-:W-:Y:S01]  /*15b0*/  WARPGROUP.ARRIVE ;  /* 0x00000000000079c5 */ /* 0x000fe20000000000 */
[----:B------:R-:W-:Y:S01]  /*15c0*/  UMOV UR5, 0x80000020 ;  /* 0x8000002000057882 */ /* 0x000fe20000000000 */
[----:B------:R-:W-:-:S09]  /*15d0*/  UMOV UR7, 0x80000020 ;  /* 0x8000002000077882 */ /* 0x000fd20000000000 */
[----:B------:R-:W-:-:S04]  /*15e0*/  UIADD3 UR4, UR4, 0xa100, URZ ;  /* 0x0000a10004047890 */ /* 0x000fc8000fffe03f */
[----:B------:R-:W-:-:S04]  /*15f0*/  USHF.R.U32.HI UR4, URZ, 0x4, UR4 ;  /* 0x000000043f047899 */ /* 0x000fc80008011604 */
[----:B------:R-:W-:-:S04]  /*1600*/  ULOP3.LUT UR4, UR4, 0x3fff, URZ, 0xc0, !UPT ;  /* 0x00003fff04047892 */ /* 0x000fc8000f8ec03f */
[----:B------:R-:W-:Y:S02]  /*1610*/  ULOP3.LUT UR9, UR4, 0x10000, URZ, 0xfc, !UPT ;  /* 0x0001000004097892 */ /* 0x000fe4000f8efc3f */
[----:B------:R-:W-:Y:S02]  /*1620*/  ULEA UR4, UR39, UR41, 0x9 ;  /* 0x0000002927047291 */ /* 0x000fe4000f8e483f */
[----:B------:R-:W-:-:S09]  /*1630*/  ULEA UR6, UR39, UR9, 0x9 ;  /* 0x0000000927067291 */ /* 0x000fd2000f8e483f */
[----:B------:R-:W-:Y:S01]  /*1640*/  HGMMA.64x128x16.F32.BF16 R24, gdesc[UR4], RZ, !UPT, gsb0 ;  /* 0x01e00000041879f0 */ /* 0x000fe2000c0018ff */
[----:B------:R-:W-:Y:S02]  /*1650*/  UIADD3 UR4, UR4, 0x2, URZ ;  /* 0x0000000204047890 */ /* 0x000fe4000fffe03f */
[----:B------:R-:W-:Y:S01]  /*1660*/  UIADD3 UR6, UR6, 0x2, URZ ;  /* 0x0000000206067890 */ /* 0x000fe2000fffe03f */
[----:B------:R-:W-:Y:S01]  /*1670*/  UMOV UR5, 0x80000020 ;  /* 0x8000002000057882 */ /* 0x000fe20000000000 */
[----:B------:R-:W-:Y:S01]  /*1680*/  UMOV UR7, 0x80000020 ;  /* 0x8000002000077882 */ /* 0x000fe20000000000 */
[----:B------:R-:W-:Y:S02]  /*1690*/  WARPGROUP.DEPBAR.LE gsb0, 0x0 ;  /* 0x00008000000079c5 */ /* 0x000fe40000010000 */
[----:B------:R-:W-:-:S06]  /*16a0*/  WARPGROUP.ARRIVE ;  /* 0x00000000000079c5 */ /* 0x000fcc0000000000 */
[----:B------:R-:W-:Y:S03]  /*16b0*/  HGMMA.64x128x16.F32.BF16 R24, gdesc[UR4], R24, gsb0 ;  /* 0x01e00000041879f0 */ /* 0x000fe60008001818 */
[----:B------:R-:W-:Y:S02]  /*16c0*/  WARPGROUP.DEPBAR.LE gsb0, 0x0 ;  /* 0x00008000000079c5 */ /* 0x000fe40000010000 */
[----:B------:R-:W-:Y:S05]  /*16d0*/  @!P1 BRA `(.L_x_22) ;  /* 0x0000000000e49947 */ /* 0x000fea0003800000 */
[----:B------:R-:W-:Y:S02]  /*16e0*/  UIADD3 UR4, UR39, 0x1, URZ ;  /* 0x0000000127047890 */ /* 0x000fe4000fffe03f */
[----:B------:R-:W-:Y:S02]  /*16f0*/  IMAD.U32 R3, RZ, RZ, UR39 ;  /* 0x00000027ff037e24 */ /* 0x000fe4000f8e00ff */
[----:B------:R-:W-:-:S04]  /*1700*/  UISETP.NE.AND UP0, UPT, UR4, 0x5, UPT ;  /* 0x000000050400788c */ /* 0x000fc8000bf05270 */
[----:B------:R-:W-:Y:S02]  /*1710*/  USEL UR5, URZ, 0x1, UP0 ;  /* 0x000000013f057887 */ /* 0x000fe40008000000 */
[----:B------:R-:W-:Y:S02]  /*1720*/  USEL UR8, UR4, URZ, UP0 ;  /* 0x0000003f04087287 */ /* 0x000fe40008000000 */
[----:B------:R-:W-:-:S06]  /*1730*/  ULOP3.LUT UR5, UR38, UR5, URZ, 0x3c, !UPT ;  /* 0x0000000526057292 */ /* 0x000fcc000f8e3c3f */
[----:B------:R-:W-:-:S07]  /*1740*/  IMAD.U32 R7, RZ, RZ, UR5 ;  /* 0x00000005ff077e24 */ /* 0x000fce000f8e00ff */
.L_x_29:
[----:B------:R-:W-:Y:S05]  /*1750*/  @!P0 BRA `(.L_x_23) ;  /* 0x0000000000048947 */ /* 0x000fea0003800000 */
[----:B------:R-:W-:Y:S01]  /*1760*/  BPT.TRAP 0x1 ;  /* 0x000000040000795c */ /* 0x000fe20000300000 */
.L_x_23:
[----:B------:R-:W2:Y:S01]  /*1770*/  S2UR UR5, SR_CgaCtaId ;  /* 0x00000000000579c3 */ /* 0x000ea20000008800 */
[----:B------:R-:W-:Y:S01]  /*1780*/  UMOV UR4, 0x400 ;  /* 0x0000040000047882 */ /* 0x000fe20000000000 */
[----:B01----:R-:W-:Y:S01]  /*1790*/  IMAD.U32 R5, RZ, RZ, UR8 ;  /* 0x00000008ff057e24 */ /* 0x003fe2000f8e00ff */
[----:B------:R-:W-:Y:S01]  /*17a0*/  SHF.L.U32 R4, R7, 0x1f, RZ ;  /* 0x0000001f07047819 */ /* 0x000fe200000006ff */
[----:B--2---:R-:W-:-:S06]  /*17b0*/  ULEA UR4, UR5, UR4, 0x18 ;  /* 0x0000000405047291 */ /* 0x004fcc000f8ec03f */
[----:B------:R-:W-:-:S04]  /*17c0*/  IMAD.U32 R6, RZ, RZ, UR4 ;  /* 0x00000004ff067e24 */ /* 0x000fc8000f8e00ff */
[----:B------:R-:W-:-:S04]  /*17d0*/  IMAD R5, R5, 0x8, R6 ;  /* 0x0000000805057824 */ /* 0x000fc800078e0206 */
[----:B------:R0:W1:Y:S01]  /*17e0*/  SYNCS.PHASECHK.TRANS64.TRYWAIT P1, [R5+URZ], R4 ;  /* 0x00000004050075a7 */ /* 0x000062000802017f */
[----:B------:R-:W-:Y:S05]  /*17f0*/  @!P0 BRA `(.L_x_24) ;  /* 0x0000000000048947 */ /* 0x000fea0003800000 */
[----:B------:R-:W-:Y:S01]  /*1800*/  BPT.TRAP 0x1 ;  /* 0x000000040000795c */ /* 0x000fe20000300000 */
.L_x_24:
[----:B-1----:R-:W-:Y:S05]  /*1810*/  @P1 BRA `(.L_x_25) ;  /* 0x0000000000081947 */ /* 0x002fea0003800000 */
[----:B------:R-:W1:Y:S02]  /*1820*/  SYNCS.PHASECHK.TRANS64.TRYWAIT P1, [R5+URZ], R4 ;  /* 0x00000004050075a7 */ /* 0x000e64000802017f */
[----:B-1----:R-:W-:Y:S05]  /*1830*/  @!P1 BRA `(.L_x_26) ;  /* 0x0000006400089947 */ /* 0x002fea0003800000 */
.L_x_25:
[----:B------:R-:W-:Y:S01]  /*1840*/  ULEA UR4, UR8, UR41, 0x9 ;  /* 0x0000002908047291 */ /* 0x000fe2000f8e483f */
[----:B------:R-:W-:Y:S01]  /*1850*/  WARPGROUP.ARRIVE ;  /* 0x00000000000079c5 */ /* 0x000fe20000000000 */
[----:B------:R-:W-:Y:S01]  /*1860*/  ULEA UR6, UR8, UR9, 0x9 ;  /* 0x0000000908067291 */ /* 0x000fe2000f8e483f */
[----:B------:R-:W-:Y:S01]  /*1870*/  UMOV UR5, 0x80000020 ;  /* 0x8000002000057882 */ /* 0x000fe20000000000 */
[----:B------:R-:W-:-:S07]  /*1880*/  UMOV UR7, 0x80000020 ;  /* 0x8000002000077882 */ /* 0x000fce0000000000 */
[----:B------:R-:W-:Y:S01]  /*1890*/  HGMMA.64x128x16.F32.BF16 R24, gdesc[UR4], R24, gsb0 ;  /* 0x01e00000041879f0 */ /* 0x000fe20008001818 */
        /* <DEDUP_REMOVED lines=9> */
[----:B------:R-:W-:Y:S01]  /*1930*/  BPT.TRAP 0x1 ;  /* 0x000000040000795c */ /* 0x000fe20000300000 */
.L_x_27:
[----:B------:R-:W-:-:S13]  /*1940*/  ISETP.NE.AND P1, PT, R22, RZ, PT ;  /* 0x000000ff1600720c */ /* 0x000fda0003f25270 */
[----:B01----:R-:W-:-:S04]  /*1950*/  @P1 IMAD R4, R3, 0x8, R6 ;  /* 0x0000000803041824 */ /* 0x003fc800078e0206 */
[----:B------:R-:W-:-:S05]  /*1960*/  @P1 VIADD R4, R4, 0x28 ;  /* 0x0000002804041836 */ /* 0x000fca0000000000 */
[----:B------:R-:W-:-:S04]  /*1970*/  @P1 PRMT R4, R23, 0x654, R4 ;  /* 0x0000065417041816 */ /* 0x000fc80000000004 */
[----:B------:R0:W-:Y:S01]  /*1980*/  @P1 SYNCS.ARRIVE.TRANS64.RED.A1T0 RZ, [R4+URZ], RZ ;  /* 0x000000ff04ff19a7 */ /* 0x0001e2000810043f */
[----:B------:R-:W-:-:S13]  /*1990*/  ISETP.GT.U32.AND P1, PT, R19, 0x1, PT ;  /* 0x000000011300780c */ /* 0x000fda0003f24070 */
[----:B0-----:R-:W-:Y:S05]  /*19a0*/  @P1 BRA `(.L_x_28) ;  /* 0x0000000000041947 */ /* 0x001fea0003800000 */
[----:B------:R-:W-:Y:S01]  /*19b0*/  BPT.TRAP 0x1 ;  /* 0x000000040000795c */ /* 0x000fe20000300000 */
.L_x_28:
[----:B------:R-:W-:Y:S01]  /*19c0*/  UIADD3 UR8, UR8, 0x1, URZ ;  /* 0x0000000108087890 */ /* 0x000fe2000fffe03f */
[C---:B------:R-:W-:Y:S01]  /*19d0*/  ISETP.GT.AND P2, PT, R0.reuse, 0x1, PT ;  /* 0x000000010000780c */ /* 0x040fe20003f44270 */
[----:B------:R-:W-:Y:S02]  /*19e0*/  VIADD R3, R3, 0x1 ;  /* 0x0000000103037836 */ /* 0x000fe40000000000 */
[----:B------:R-:W-:Y:S01]  /*19f0*/  UISETP.NE.AND UP0, UPT, UR8, 0x5, UPT ;  /* 0x000000050800788c */ /* 0x000fe2000bf05270 */
[----:B------:R-:W-:Y:S02]  /*1a00*/  VIADD R0, R0, 0xffffffff ;  /* 0xffffffff00007836 */ /* 0x000fe40000000000 */
[C---:B------:R-:W-:Y:S01]  /*1a10*/  ISETP.NE.AND P1, PT, R3.reuse, 0x5, PT ;  /* 0x000000050300780c */ /* 0x040fe20003f25270 */
[----:B------:R-:W-:Y:S02]  /*1a20*/  USEL UR4, URZ, 0x1, UP0 ;  /* 0x000000013f047887 */ /* 0x000fe40008000000 */
[----:B------:R-:W-:Y:S01]  /*1a30*/  USEL UR8, UR8, URZ, UP0 ;  /* 0x0000003f08087287 */ /* 0x000fe20008000000 */
[----:B------:R-:W-:-:S03]  /*1a40*/  SEL R3, R3, RZ, P1 ;  /* 0x000000ff03037207 */ /* 0x000fc60000800000 */
[----:B------:R-:W-:Y:S01]  /*1a50*/  LOP3.LUT R7, R7, UR4, RZ, 0x3c, !PT ;  /* 0x0000000407077c12 */ /* 0x000fe2000f8e3cff */
[----:B------:R-:W-:Y:S07]  /*1a60*/  @P2 BRA `(.L_x_29) ;  /* 0xfffffffc00382947 */ /* 0x000fee000383ffff */
.L_x_22:
[----:B------:R-:W2:Y:S02]  /*1a70*/  LDC R0, c[0x0][0x28c] ;  /* 0x0000a300ff007b82 */ /* 0x000ea40000000800 */
[----:B--2---:R-:W-:-:S13]  /*1a80*/  ISETP.GE.AND P1, PT, R0, 0x1, PT ;  /* 0x000000010000780c */ /* 0x004fda0003f26270 */
[----:B------:R-:W-:Y:S05]  /*1a90*/  @!P1 BRA `(.L_x_30) ;  /* 0x0000000000509947 */ /* 0x000fea0003800000 */
[----:B------:R-:W-:Y:S05]  /*1aa0*/  @!P0 BRA `(.L_x_31) ;  /* 0x0000000000048947 */ /* 0x000fea0003800000 */
[----:B------:R-:W-:Y:S01]  /*1ab0*/  BPT.TRAP 0x1 ;  /* 0x000000040000795c */ /* 0x000fe20000300000 */
.L_x_31:
[----:B------:R-:W-:Y:S01]  /*1ac0*/  ISETP.NE.AND P0, PT, R22, RZ, PT ;  /* 0x000000ff1600720c */ /* 0x000fe20003f05270 */
[----:B------:R-:W-:Y:S01]  /*1ad0*/  BSSY B0, `(.L_x_32) ;  /* 0x000000e000007945 */ /* 0x000fe20003800000 */
[----:B------:R-:W-:-:S11]  /*1ae0*/  ISETP.GT.U32.AND P1, PT, R19, 0x1, PT ;  /* 0x000000011300780c */ /* 0x000fd60003f24070 */
[----:B------:R-:W-:Y:S05]  /*1af0*/  @!P0 BRA `(.L_x_33) ;  /* 0x00000000002c8947 */ /* 0x000fea0003800000 */
[----:B------:R-:W-:-:S04]  /*1b00*/  UISETP.LT.AND UP0, UPT, UR40, 0x1, UPT ;  /* 0x000000012800788c */ /* 0x000fc8000bf01270 */
[----:B------:R-:W-:-:S04]  /*1b10*/  USEL UR6, UR40, 0x1, UP0 ;  /* 0x0000000128067887 */ /* 0x000fc80008000000 */
[----:B------:R-:W-:-:S04]  /*1b20*/  UIADD3 UR6, UR39, UR40, -UR6 ;  /* 0x0000002827067290 */ /* 0x000fc8000fffe806 */
[----:B------:R-:W-:-:S04]  /*1b30*/  UIMAD.WIDE.U32 UR4, UR6, -0x33333333, URZ ;  /* 0xcccccccd060478a5 */ /* 0x000fc8000f8e003f */
[----:B------:R-:W-:-:S04]  /*1b40*/  USHF.R.U32.HI UR4, URZ, 0x2, UR5 ;  /* 0x000000023f047899 */ /* 0x000fc80008011605 */
[----:B------:R-:W-:-:S06]  /*1b50*/  UIMAD UR6, UR4, -0x5, UR6 ;  /* 0xfffffffb040678a4 */ /* 0x000fcc000f8e0206 */
[----:B------:R-:W-:-:S04]  /*1b60*/  IMAD.U32 R3, RZ, RZ, UR6 ;  /* 0x00000006ff037e24 */ /* 0x000fc8000f8e00ff */
[----:B------:R-:W-:-:S04]  /*1b70*/  IMAD R0, R3, 0x8, R6 ;  /* 0x0000000803007824 */ /* 0x000fc800078e0206 */
[----:B------:R-:W-:-:S05]  /*1b80*/  VIADD R0, R0, 0x28 ;  /* 0x0000002800007836 */ /* 0x000fca0000000000 */
[----:B------:R-:W-:-:S04]  /*1b90*/  PRMT R0, R23, 0x654, R0 ;  /* 0x0000065417007816 */ /* 0x000fc80000000000 */
[----:B------:R2:W-:Y:S03]  /*1ba0*/  SYNCS.ARRIVE.TRANS64.RED.A1T0 RZ, [R0+URZ], RZ ;  /* 0x000000ff00ff79a7 */ /* 0x0005e6000810043f */
.L_x_33:
[----:B------:R-:W-:Y:S05]  /*1bb0*/  BSYNC B0 ;  /* 0x0000000000007941 */ /* 0x000fea0003800000 */
.L_x_32:
[----:B------:R-:W-:Y:S05]  /*1bc0*/  @P1 BRA `(.L_x_30) ;  /* 0x0000000000041947 */ /* 0x000fea0003800000 */
[----:B------:R-:W-:Y:S01]  /*1bd0*/  BPT.TRAP 0x1 ;  /* 0x000000040000795c */ /* 0x000fe20000300000 */
.L_x_30:
[----:B------:R-:W3:Y:S01]  /*1be0*/  LDC R6, c[0x0][0x288] ;  /* 0x0000a200ff067b82 */ /* 0x000ee20000000800 */
[--C-:B--2---:R-:W-:Y:S01]  /*1bf0*/  SHF.R.U32.HI R0, RZ, 0x2, R18.reuse ;  /* 0x00000002ff007819 */ /* 0x104fe20000011612 */
[----:B------:R-:W-:Y:S01]  /*1c00*/  IMAD.SHL.U32 R93, R93, 0x80, RZ ;  /* 0x000000805d5d7824 */ /* 0x000fe200078e00ff */
[----:B01----:R-:W-:Y:S01]  /*1c10*/  SHF.R.U32.HI R5, RZ, 0x7, R18 ;  /* 0x00000007ff057819 */ /* 0x003fe20000011612 */
[----:B------:R-:W-:Y:S01]  /*1c20*/  UIADD3 UR39, UR40, UR39, URZ ;  /* 0x0000002728277290 */ /* 0x000fe2000fffe03f */
[----:B------:R-:W-:Y:S01]  /*1c30*/  LOP3.LUT R3, R0, 0x7, RZ, 0xc0, !PT ;  /* 0x0000000700037812 */ /* 0x000fe200078ec0ff */
[----:B------:R-:W-:Y:S01]  /*1c40*/  ULDC UR7, c[0x0][0x284] ;  /* 0x0000a10000077ab9 */ /* 0x000fe20000000800 */
[----:B------:R-:W-:Y:S01]  /*1c50*/  LOP3.LUT R0, R5, 0x1, RZ, 0xc0, !PT ;  /* 0x0000000105007812 */ /* 0x000fe200078ec0ff */
[----:B------:R-:W-:Y:S01]  /*1c60*/  UISETP.GT.U32.AND UP0, UPT, UR39, 0x4, UPT ;  /* 0x000000042700788c */ /* 0x000fe2000bf04070 */
[C---:B------:R-:W-:Y:S01]  /*1c70*/  LOP3.LUT R4, R18.reuse, 0x60, RZ, 0xc0, !PT ;  /* 0x0000006012047812 */ /* 0x040fe200078ec0ff */
[----:B------:R-:W-:Y:S01]  /*1c80*/  UISETP.GE.U32.AND UP1, UPT, UR40, 0x5, UPT ;  /* 0x000000052800788c */ /* 0x000fe2000bf26070 */
[----:B------:R-:W-:Y:S01]  /*1c90*/  LOP3.LUT R5, R18, 0x3, RZ, 0xc0, !PT ;  /* 0x0000000312057812 */ /* 0x000fe200078ec0ff */
[----:B------:R-:W-:Y:S01]  /*1ca0*/  IMAD.SHL.U32 R8, R0, 0x40, RZ ;  /* 0x0000004000087824 */ /* 0x000fe200078e00ff */
[----:B------:R-:W-:Y:S01]  /*1cb0*/  SHF.R.U32.HI R4, RZ, 0x1, R4 ;  /* 0x00000001ff047819 */ /* 0x000fe20000011604 */
[----:B------:R-:W-:Y:S01]  /*1cc0*/  UISETP.LT.U32.AND UP0, UPT, UR40, 0x5, UP0 ;  /* 0x000000052800788c */ /* 0x000fe20008701070 */
[----:B------:R-:W-:Y:S01]  /*1cd0*/  SHF.R.S32.HI R15, RZ, 0x1f, R91 ;  /* 0x0000001fff0f7819 */ /* 0x000fe2000001145b */
[----:B------:R-:W-:Y:S01]  /*1ce0*/  ULDC.64 UR8, c[0x0][0x5d0] ;  /* 0x0001740000087ab9 */ /* 0x000fe20000000a00 */
[--C-:B------:R-:W-:Y:S01]  /*1cf0*/  IADD3 R7, RZ, -R4, -R3.reuse ;  /* 0x80000004ff077210 */ /* 0x100fe20007ffe803 */
[----:B------:R-:W-:Y:S01]  /*1d00*/  UIMAD.WIDE.U32 UR4, UR39, -0x33333333, URZ ;  /* 0xcccccccd270478a5 */ /* 0x000fe2000f8e003f */
[----:B------:R-:W-:Y:S01]  /*1d10*/  LOP3.LUT R3, R8, 0x40, R3, 0xe2, !PT ;  /* 0x0000004008037812 */ /* 0x000fe200078ee203 */
[----:B------:R-:W-:Y:S01]  /*1d20*/  IMAD.SHL.U32 R8, R18, 0x2, RZ ;  /* 0x0000000212087824 */ /* 0x000fe200078e00ff */
[----:B------:R-:W-:Y:S01]  /*1d30*/  USEL UR6, URZ, 0x1, !UP0 ;  /* 0x000000013f067887 */ /* 0x000fe2000c000000 */
[C---:B------:R-:W-:Y:S01]  /*1d40*/  IMAD.WIDE R10, R92.reuse, 0x80, RZ ;  /* 0x000000805c0a7825 */ /* 0x040fe200078e02ff */
[----:B------:R-:W-:Y:S01]  /*1d50*/  USHF.R.U32.HI UR4, URZ, 0x2, UR5 ;  /* 0x000000023f047899 */ /* 0x000fe20008011605 */
[----:B---3--:R-:W-:Y:S01]  /*1d60*/  ISETP.GE.AND P0, PT, R93, R6, PT ;  /* 0x000000065d00720c */ /* 0x008fe20003f06270 */
[----:B------:R-:W-:Y:S01]  /*1d70*/  ULOP3.LUT UR38, UR38, UR6, URZ, 0x3c, !UPT ;  /* 0x0000000626267292 */ /* 0x000fe2000f8e3c3f */
[----:B------:R-:W-:Y:S01]  /*1d80*/  IMAD R12, R5, -0x2, R6 ;  /* 0xfffffffe050c7824 */ /* 0x000fe200078e0206 */
[----:B------:R-:W-:Y:S01]  /*1d90*/  LOP3.LUT R8, R93, 0x6, R8, 0xf8, !PT ;  /* 0x000000065d087812 */ /* 0x000fe200078ef808 */
[----:B------:R-:W-:Y:S01]  /*1da0*/  IMAD.SHL.U32 R5, R92, 0x80, RZ ;  /* 0x000000805c057824 */ /* 0x000fe200078e00ff */
[----:B------:R-:W-:Y:S01]  /*1db0*/  LOP3.LUT R105, R10, R3, R4, 0xfe, !PT ;  /* 0x000000030a697212 */ /* 0x000fe200078efe04 */
[----:B------:R-:W-:Y:S01]  /*1dc0*/  IMAD R6, R15, UR8, RZ ;  /* 0x000000080f067c24 */ /* 0x000fe2000f8e02ff */
[----:B------:R-:W-:Y:S01]  /*1dd0*/  SHF.R.S32.HI R9, RZ, 0x1f, R8 ;  /* 0x0000001fff097819 */ /* 0x000fe20000011408 */
[----:B------:R-:W-:Y:S01]  /*1de0*/  IMAD R0, R0, -0x40, R7 ;  /* 0xffffffc000007824 */ /* 0x000fe200078e0207 */
[----:B------:R-:W-:Y:S01]  /*1df0*/  ISETP.GE.OR P0, PT, R5, UR7, P0 ;  /* 0x0000000705007c0c */ /* 0x000fe20008706670 */
[C---:B------:R-:W-:Y:S01]  /*1e00*/  IMAD R13, R91.reuse, UR9, R6 ;  /* 0x000000095b0d7c24 */ /* 0x040fe2000f8e0206 */
[----:B------:R-:W-:Y:S01]  /*1e10*/  UIMAD UR39, UR4, -0x5, UR39 ;  /* 0xfffffffb042778a4 */ /* 0x000fe2000f8e0227 */
[----:B------:R-:W-:Y:S01]  /*1e20*/  IMAD.WIDE.U32 R6, R91, UR8, R8 ;  /* 0x000000085b067c25 */ /* 0x000fe2000f8e0008 */
[----:B------:R-:W-:Y:S01]  /*1e30*/  @UP1 ULOP3.LUT UR38, UR38, 0x1, UR4, 0x78, !UPT ;  /* 0x0000000126261892 */ /* 0x000fe2000f8e7804 */
[----:B------:R-:W-:-:S02]  /*1e40*/  IADD3 R3, -R5, UR7, R0 ;  /* 0x0000000705037c10 */ /* 0x000fc4000fffe100 */
[----:B------:R-:W-:Y:S02]  /*1e50*/  IMAD.IADD R7, R7, 0x1, R13 ;  /* 0x0000000107077824 */ /* 0x000fe400078e020d */
[----:B------:R-:W-:Y:S02]  /*1e60*/  IMAD.IADD R4, R12, 0x1, -R93 ;  /* 0x000000010c047824 */ /* 0x000fe400078e0a5d */
[----:B------:R-:W-:Y:S02]  /*1e70*/  IMAD.MOV.U32 R0, RZ, RZ, -0x1 ;  /* 0xffffffffff007424 */ /* 0x000fe400078e00ff */
[----:B------:R-:W-:Y:S05]  /*1e80*/  @P0 BRA `(.L_x_34) ;  /* 0x0000004000240947 */ /* 0x000fea0003800000 */
[----:B------:R-:W0:Y:S01]  /*1e90*/  LDC.64 R98, c[0x0][0x5c8] ;  /* 0x00017200ff627b82 */ /* 0x000e220000000a00 */
[----:B-----5:R-:W-:Y:S01]  /*1ea0*/  FSETP.NEU.AND P0, PT, R89, RZ, PT ;  /* 0x000000ff5900720b */ /* 0x020fe20003f0d000 */
[----:B------:R-:W-:Y:S01]  /*1eb0*/  BSSY B0, `(.L_x_34) ;  /* 0x0000406000007945 */ /* 0x000fe20003800000 */
[----:B------:R-:W-:-:S04]  /*1ec0*/  ISETP.GT.AND P2, PT, R4, RZ, PT ;  /* 0x000000ff0400720c */ /* 0x000fc80003f44270 */
[----:B------:R-:W-:Y:S01]  /*1ed0*/  ISETP.GT.AND P1, PT, R3, RZ, P2 ;  /* 0x000000ff0300720c */ /* 0x000fe20001724270 */
[-C--:B0-----:R-:W-:Y:S02]  /*1ee0*/  IMAD R12, R11, R98.reuse, RZ ;  /* 0x000000620b0c7224 */ /* 0x081fe400078e02ff */
[----:B------:R-:W-:-:S04]  /*1ef0*/  IMAD.WIDE.U32 R92, R105, R98, R6 ;  /* 0x00000062695c7225 */ /* 0x000fc800078e0006 */
[----:B------:R-:W-:-:S04]  /*1f00*/  IMAD R5, R105, R99, R12 ;  /* 0x0000006369057224 */ /* 0x000fc800078e020c */
[----:B------:R-:W-:Y:S01]  /*1f10*/  IMAD.IADD R107, R93, 0x1, R5 ;  /* 0x000000015d6b7824 */ /* 0x000fe200078e0205 */
[----:B------:R-:W-:Y:S06]  /*1f20*/  @!P0 BRA `(.L_x_35) ;  /* 0x0000002c00288947 */ /* 0x000fec0003800000 */
[----:B------:R-:W0:Y:S01]  /*1f30*/  LDC.64 R96, c[0x0][0x5b8] ;  /* 0x00016e00ff607b82 */ /* 0x000e220000000a00 */
[----:B------:R-:W-:-:S07]  /*1f40*/  ULDC.64 UR4, c[0x0][0x5c0] ;  /* 0x0001700000047ab9 */ /* 0x000fce0000000a00 */
[----:B------:R-:W1:Y:S08]  /*1f50*/  LDC.64 R100, c[0x0][0x5b0] ;  /* 0x00016c00ff647b82 */ /* 0x000e700000000a00 */
[----:B------:R-:W2:Y:S01]  /*1f60*/  LDC.64 R102, c[0x0][0x5a8] ;  /* 0x00016a00ff667b82 */ /* 0x000ea20000000a00 */
[-C--:B0-----:R-:W-:Y:S02]  /*1f70*/  IMAD R6, R15, R96.reuse, RZ ;  /* 0x000000600f067224 */ /* 0x081fe400078e02ff */
[----:B------:R-:W-:-:S04]  /*1f80*/  IMAD.WIDE.U32 R94, R91, R96, R8 ;  /* 0x000000605b5e7225 */ /* 0x000fc800078e0008 */
[----:B------:R-:W-:Y:S02]  /*1f90*/  IMAD R93, R91, R97, R6 ;  /* 0x000000615b5d7224 */ /* 0x000fe400078e0206 */
[-C--:B-1----:R-:W-:Y:S02]  /*1fa0*/  IMAD R10, R11, R100.reuse, RZ ;  /* 0x000000640b0a7224 */ /* 0x082fe400078e02ff */
[----:B------:R-:W-:Y:S02]  /*1fb0*/  IMAD.IADD R13, R95, 0x1, R93 ;  /* 0x000000015f0d7824 */ /* 0x000fe400078e025d */
[----:B------:R-:W-:Y:S02]  /*1fc0*/  IMAD.MOV.U32 R12, RZ, RZ, R94 ;  /* 0x000000ffff0c7224 */ /* 0x000fe400078e005e */
[C---:B------:R-:W-:Y:S02]  /*1fd0*/  IMAD R97, R105.reuse, R101, R10 ;  /* 0x0000006569617224 */ /* 0x040fe400078e020a */
[----:B------:R-:W-:-:S04]  /*1fe0*/  IMAD.WIDE.U32 R6, R105, R100, R12 ;  /* 0x0000006469067225 */ /* 0x000fc800078e000c */
[----:B------:R-:W-:Y:S01]  /*1ff0*/  IMAD.IADD R5, R7, 0x1, R97 ;  /* 0x0000000107057824 */ /* 0x000fe200078e0261 */
[----:B--2---:R-:W-:-:S04]  /*2000*/  LEA R14, P0, R6, R102, 0x1 ;  /* 0x00000066060e7211 */ /* 0x004fc800078008ff */
[----:B------:R-:W-:-:S05]  /*2010*/  LEA.HI.X R15, R6, R103, R5, 0x1, P0 ;  /* 0x00000067060f7211 */ /* 0x000fca00000f0c05 */
[----:B------:R0:W2:Y:S01]  /*2020*/  @P1 LDG.E.LTC128B.U16 R5, desc[UR36][R14.64] ;  /* 0x000000240e051981 */ /* 0x0000a2000c1e1520 */
[----:B------:R-:W-:Y:S01]  /*2030*/  IMAD.WIDE.U32 R6, R105, R100, R8 ;  /* 0x0000006469067225 */ /* 0x000fe200078e0008 */
[----:B------:R-:W-:Y:S03]  /*2040*/  BSSY B1, `(.L_x_36) ;  /* 0x0000013000017945 */ /* 0x000fe60003800000 */
[----:B------:R-:W-:Y:S02]  /*2050*/  IMAD.IADD R7, R97, 0x1, R7 ;  /* 0x0000000161077824 */ /* 0x000fe400078e0207 */
[----:B------:R-:W-:Y:S01]  /*2060*/  IMAD.WIDE.U32 R20, R91, R96, R6 ;  /* 0x000000605b147225 */ /* 0x000fe200078e0006 */
[----:B0-----:R-:W-:-:S03]  /*2070*/  SHF.L.U64.HI R15, R100, 0x3, R101 ;  /* 0x00000003640f7819 */ /* 0x001fc60000010265 */
[----:B------:R-:W-:Y:S01]  /*2080*/  IMAD.IADD R7, R93, 0x1, R21 ;  /* 0x000000015d077824 */ /* 0x000fe200078e0215 */
[----:B------:R-:W-:Y:S01]  /*2090*/  LEA R6, P4, R20, R102, 0x1 ;  /* 0x0000006614067211 */ /* 0x000fe200078808ff */
[----:B------:R-:W-:-:S03]  /*20a0*/  IMAD.SHL.U32 R14, R100, 0x8, RZ ;  /* 0x00000008640e7824 */ /* 0x000fc600078e00ff */
[----:B------:R-:W-:Y:S01]  /*20b0*/  LEA.HI.X R7, R20, R103, R7, 0x1, P4 ;  /* 0x0000006714077211 */ /* 0x000fe200020f0c07 */
[----:B--2---:R-:W-:-:S04]  /*20c0*/  IMAD.U32 R10, R5, 0x10000, RZ ;  /* 0x00010000050a7824 */ /* 0x004fc800078e00ff */
[----:B------:R-:W-:Y:S01]  /*20d0*/  FMUL R11, R10, R89 ;  /* 0x000000590a0b7220 */ /* 0x000fe20000400000 */
[----:B------:R-:W-:-:S03]  /*20e0*/  LEA R10, P0, R92, UR4, 0x1 ;  /* 0x000000045c0a7c11 */ /* 0x000fc6000f8008ff */
[----:B------:R-:W-:Y:S01]  /*20f0*/  FFMA R24, R24, R88, R11 ;  /* 0x0000005818187223 */ /* 0x000fe2000000000b */
[----:B------:R-:W-:Y:S02]  /*2100*/  LEA.HI.X R11, R92, UR5, R107, 0x1, P0 ;  /* 0x000000055c0b7c11 */ /* 0x000fe400080f0c6b */
[----:B------:R-:W-:Y:S02]  /*2110*/  ISETP.GT.AND P0, PT, R4, 0x1, PT ;  /* 0x000000010400780c */ /* 0x000fe40003f04270 */
[----:B------:R-:W-:Y:S02]  /*2120*/  F2FP.BF16.F32.PACK_AB R24, RZ, R24 ;  /* 0x00000018ff18723e */ /* 0x000fe400000010ff */
[----:B------:R-:W-:-:S03]  /*2130*/  ISETP.GT.AND P3, PT, R3, RZ, P0 ;  /* 0x000000ff0300720c */ /* 0x000fc60000764270 */
[----:B------:R0:W-:Y:S10]  /*2140*/  @P1 STG.E.U16 desc[UR36][R10.64], R24 ;  /* 0x000000180a001986 */ /* 0x0001f4000c101524 */
[----:B------:R-:W-:Y:S05]  /*2150*/  @!P3 BRA `(.L_x_37) ;  /* 0x000000000004b947 */ /* 0x000fea0003800000 */
[----:B------:R1:W5:Y:S02]  /*2160*/  LDG.E.LTC128B.U16 R5, desc[UR36][R6.64+0x2] ;  /* 0x0000022406057981 */ /* 0x000364000c1e1520 */
.L_x_37:
[----:B------:R-:W-:Y:S05]  /*2170*/  BSYNC B1 ;  /* 0x0000000000017941 */ /* 0x000fea0003800000 */
.L_x_36:
[----:B-----5:R-:W-:Y:S01]  /*2180*/  IMAD.U32 R12, R5, 0x10000, RZ ;  /* 0x00010000050c7824 */ /* 0x020fe200078e00ff */
[----:B------:R-:W-:Y:S01]  /*2190*/  ISETP.GT.AND P2, PT, R3, 0x8, P2 ;  /* 0x000000080300780c */ /* 0x000fe20001744270 */
[----:B------:R-:W-:Y:S01]  /*21a0*/  IMAD.WIDE.U32 R20, R105, R100, R14 ;  /* 0x0000006469147225 */ /* 0x000fe200078e000e */
[----:B0-----:R-:W-:-:S03]  /*21b0*/  PRMT R24, R5, 0x7610, R24 ;  /* 0x0000761005187816 */ /* 0x001fc60000000018 */
[----:B------:R-:W-:Y:S01]  /*21c0*/  FMUL R12, R12, R89 ;  /* 0x000000590c0c7220 */ /* 0x000fe20000400000 */
[----:B------:R-:W-:Y:S01]  /*21d0*/  IMAD.IADD R97, R97, 0x1, R21 ;  /* 0x0000000161617824 */ /* 0x000fe200078e0215 */
[----:B------:R-:W-:Y:S02]  /*21e0*/  IADD3 R94, P1, R94, R20, RZ ;  /* 0x000000145e5e7210 */ /* 0x000fe40007f3e0ff */
[----:B------:R-:W-:-:S03]  /*21f0*/  FFMA R12, R25, R88, R12 ;  /* 0x00000058190c7223 */ /* 0x000fc6000000000c */
[----:B------:R-:W-:Y:S02]  /*2200*/  IMAD.X R13, R97, 0x1, R13, P1 ;  /* 0x00000001610d7824 */ /* 0x000fe400008e060d */
[----:B------:R-:W-:Y:S02]  /*2210*/  F2FP.BF16.F32.PACK_AB R12, RZ, R12 ;  /* 0x0000000cff0c723e */ /* 0x000fe400000010ff */
[----:B------:R-:W-:Y:S02]  /*2220*/  LEA R14, P1, R94, R102, 0x1 ;  /* 0x000000665e0e7211 */ /* 0x000fe400078208ff */
[----:B------:R-:W-:Y:S02]  /*2230*/  PRMT R21, R12, 0x7610, R21 ;  /* 0x000076100c157816 */ /* 0x000fe40000000015 */
[----:B------:R-:W-:-:S03]  /*2240*/  LEA.HI.X R15, R94, R103, R13, 0x1, P1 ;  /* 0x000000675e0f7211 */ /* 0x000fc600008f0c0d */
[----:B------:R0:W-:Y:S04]  /*2250*/  @P3 STG.E.U16 desc[UR36][R10.64+0x2], R21 ;  /* 0x000002150a003986 */ /* 0x0001e8000c101524 */
[----:B------:R-:W2:Y:S01]  /*2260*/  @P2 LDG.E.LTC128B.U16 R24, desc[UR36][R14.64] ;  /* 0x000000240e182981 */ /* 0x000ea2000c1e1520 */
[----:B------:R-:W-:Y:S01]  /*2270*/  IADD3 R20, P1, R8, R20, RZ ;  /* 0x0000001408147210 */ /* 0x000fe20007f3e0ff */
[----:B------:R-:W-:Y:S01]  /*2280*/  BSSY B1, `(.L_x_38) ;  /* 0x0000011000017945 */ /* 0x000fe20003800000 */
[C---:B------:R-:W-:Y:S02]  /*2290*/  SHF.L.U64.HI R13, R98.reuse, 0x4, R99 ;  /* 0x00000004620d7819 */ /* 0x040fe40000010263 */
[----:B------:R-:W-:Y:S01]  /*22a0*/  ISETP.GT.AND P0, PT, R3, 0x8, P0 ;  /* 0x000000080300780c */ /* 0x000fe20000704270 */
[----:B0-----:R-:W-:Y:S01]  /*22b0*/  IMAD.X R21, R9, 0x1, R97, P1 ;  /* 0x0000000109157824 */ /* 0x001fe200008e0661 */
[----:B------:R-:W-:Y:S01]  /*22c0*/  LEA R12, P1, R98, R10, 0x4 ;  /* 0x0000000a620c7211 */ /* 0x000fe200078220ff */
[----:B------:R-:W-:-:S04]  /*22d0*/  IMAD.WIDE.U32 R20, R91, R96, R20 ;  /* 0x000000605b147225 */ /* 0x000fc800078e0014 */
[----:B------:R-:W-:Y:S02]  /*22e0*/  IMAD.X R13, R13, 0x1, R11, P1 ;  /* 0x000000010d0d7824 */ /* 0x000fe400008e060b */
[----:B------:R-:W-:Y:S02]  /*22f0*/  IMAD.IADD R9, R93, 0x1, R21 ;  /* 0x000000015d097824 */ /* 0x000fe400078e0215 */
[----:B--2---:R-:W-:-:S04]  /*2300*/  IMAD.U32 R8, R24, 0x10000, RZ ;  /* 0x0001000018087824 */ /* 0x004fc800078e00ff */
[----:B------:R-:W-:Y:S01]  /*2310*/  FMUL R5, R8, R89 ;  /* 0x0000005908057220 */ /* 0x000fe20000400000 */
[----:B------:R-:W-:-:S03]  /*2320*/  LEA R8, P3, R20, R102, 0x1 ;  /* 0x0000006614087211 */ /* 0x000fc600078608ff */
[----:B------:R-:W-:Y:S01]  /*2330*/  FFMA R5, R26, R88, R5 ;  /* 0x000000581a057223 */ /* 0x000fe20000000005 */
[----:B------:R-:W-:-:S04]  /*2340*/  LEA.HI.X R9, R20, R103, R9, 0x1, P3 ;  /* 0x0000006714097211 */ /* 0x000fc800018f0c09 */
[----:B------:R-:W-:-:S05]  /*2350*/  F2FP.BF16.F32.PACK_AB R5, RZ, R5 ;  /* 0x00000005ff05723e */ /* 0x000fca00000010ff */
[----:B------:R0:W-:Y:S01]  /*2360*/  @P2 STG.E.U16 desc[UR36][R12.64], R5 ;  /* 0x000000050c002986 */ /* 0x0001e2000c101524 */
[----:B------:R-:W-:Y:S05]  /*2370*/  @!P0 BRA `(.L_x_39) ;  /* 0x0000000000048947 */ /* 0x000fea0003800000 */
[----:B------:R2:W5:Y:S02]  /*2380*/  LDG.E.LTC128B.U16 R24, desc[UR36][R8.64+0x2] ;  /* 0x0000022408187981 */ /* 0x000564000c1e1520 */
.L_x_39:
[----:B------:R-:W-:Y:S05]  /*2390*/  BSYNC B1 ;  /* 0x0000000000017941 */ /* 0x000fea0003800000 */
.L_x_38:
[----:B-----5:R-:W-:Y:S01]  /*23a0*/  IMAD.U32 R14, R24, 0x10000, RZ ;  /* 0x00010000180e7824 */ /* 0x020fe200078e00ff */
[----:B------:R-:W-:Y:S01]  /*23b0*/  ISETP.GT.AND P1, PT, R4, 0x8, PT ;  /* 0x000000080400780c */ /* 0x000fe20003f24270 */
[----:B------:R-:W-:Y:S02]  /*23c0*/  BSSY B1, `(.L_x_40) ;  /* 0x0000008000017945 */ /* 0x000fe40003800000 */
[----:B------:R-:W-:Y:S01]  /*23d0*/  FMUL R14, R14, R89 ;  /* 0x000000590e0e7220 */ /* 0x000fe20000400000 */
[----:B------:R-:W-:-:S03]  /*23e0*/  ISETP.GT.AND P2, PT, R3, RZ, P1 ;  /* 0x000000ff0300720c */ /* 0x000fc60000f44270 */
[----:B------:R-:W-:-:S05]  /*23f0*/  FFMA R14, R27, R88, R14 ;  /* 0x000000581b0e7223 */ /* 0x000fca000000000e */
[----:B------:R-:W-:-:S05]  /*2400*/  F2FP.BF16.F32.PACK_AB R14, RZ, R14 ;  /* 0x0000000eff0e723e */ /* 0x000fca00000010ff */
[----:B------:R3:W-:Y:S01]  /*2410*/  @P0 STG.E.U16 desc[UR36][R12.64+0x2], R14 ;  /* 0x0000020e0c000986 */ /* 0x0007e2000c101524 */
[----:B------:R-:W-:Y:S05]  /*2420*/  @!P2 BRA `(.L_x_41) ;  /* 0x000000000004a947 */ /* 0x000fea0003800000 */
[----:B------:R4:W5:Y:S02]  /*2430*/  LDG.E.LTC128B.U16 R24, desc[UR36][R6.64+0x10] ;  /* 0x0000102406187981 */ /* 0x000964000c1e1520 */
.L_x_41:
[----:B------:R-:W-:Y:S05]  /*2440*/  BSYNC B1 ;  /* 0x0000000000017941 */ /* 0x000fea0003800000 */
.L_x_40:
[----:B---3-5:R-:W-:Y:S01]  /*2450*/  IMAD.U32 R14, R24, 0x10000, RZ ;  /* 0x00010000180e7824 */ /* 0x028fe200078e00ff */
[----:B------:R-:W-:Y:S01]  /*2460*/  ISETP.GT.AND P0, PT, R4, 0x9, PT ;  /* 0x000000090400780c */ /* 0x000fe20003f04270 */
[----:B------:R-:W-:Y:S02]  /*2470*/  BSSY B1, `(.L_x_42) ;  /* 0x0000008000017945 */ /* 0x000fe40003800000 */
[----:B0-----:R-:W-:Y:S01]  /*2480*/  FMUL R5, R14, R89 ;  /* 0x000000590e057220 */ /* 0x001fe20000400000 */
[----:B------:R-:W-:-:S03]  /*2490*/  ISETP.GT.AND P3, PT, R3, RZ, P0 ;  /* 0x000000ff0300720c */ /* 0x000fc60000764270 */
[----:B------:R-:W-:-:S05]  /*24a0*/  FFMA R5, R28, R88, R5 ;  /* 0x000000581c057223 */ /* 0x000fca0000000005 */
[----:B------:R-:W-:-:S05]  /*24b0*/  F2FP.BF16.F32.PACK_AB R5, RZ, R5 ;  /* 0x00000005ff05723e */ /* 0x000fca00000010ff */
[----:B------:R0:W-:Y:S01]  /*24c0*/  @P2 STG.E.U16 desc[UR36][R10.64+0x10], R5 ;  /* 0x000010050a002986 */ /* 0x0001e2000c101524 */
[----:B------:R-:W-:Y:S05]  /*24d0*/  @!P3 BRA `(.L_x_43) ;  /* 0x000000000004b947 */ /* 0x000fea0003800000 */
[----:B------:R3:W5:Y:S02]  /*24e0*/  LDG.E.LTC128B.U16 R24, desc[UR36][R6.64+0x12] ;  /* 0x0000122406187981 */ /* 0x000764000c1e1520 */
.L_x_43:
[----:B------:R-:W-:Y:S05]  /*24f0*/  BSYNC B1 ;  /* 0x0000000000017941 */ /* 0x000fea0003800000 */
.L_x_42:
[----:B-----5:R-:W-:Y:S01]  /*2500*/  IMAD.U32 R14, R24, 0x10000, RZ ;  /* 0x00010000180e7824 */ /* 0x020fe200078e00ff */
[----:B------:R-:W-:Y:S01]  /*2510*/  ISETP.GT.AND P1, PT, R3, 0x8, P1 ;  /* 0x000000080300780c */ /* 0x000fe20000f24270 */
[----:B------:R-:W-:Y:S02]  /*2520*/  BSSY B1, `(.L_x_44) ;  /* 0x0000007000017945 */ /* 0x000fe40003800000 */
[----:B------:R-:W-:-:S04]  /*2530*/  FMUL R14, R14, R89 ;  /* 0x000000590e0e7220 */ /* 0x000fc80000400000 */
[----:B------:R-:W-:-:S05]  /*2540*/  FFMA R14, R29, R88, R14 ;  /* 0x000000581d0e7223 */ /* 0x000fca000000000e */
[----:B------:R-:W-:-:S05]  /*2550*/  F2FP.BF16.F32.PACK_AB R14, RZ, R14 ;  /* 0x0000000eff0e723e */ /* 0x000fca00000010ff */
[----:B------:R0:W-:Y:S01]  /*2560*/  @P3 STG.E.U16 desc[UR36][R10.64+0x12], R14 ;  /* 0x0000120e0a003986 */ /* 0x0001e2000c101524 */
[----:B------:R-:W-:Y:S05]  /*2570*/  @!P1 BRA `(.L_x_45) ;  /* 0x0000000000049947 */ /* 0x000fea0003800000 */
[----:B------:R0:W5:Y:S02]  /*2580*/  LDG.E.LTC128B.U16 R24, desc[UR36][R8.64+0x10] ;  /* 0x0000102408187981 */ /* 0x000164000c1e1520 */
.L_x_45:
[----:B------:R-:W-:Y:S05]  /*2590*/  BSYNC B1 ;  /* 0x0000000000017941 */ /* 0x000fea0003800000 */
.L_x_44:
[----:B0----5:R-:W-:Y:S01]  /*25a0*/  IMAD.U32 R14, R24, 0x10000, RZ ;  /* 0x00010000180e7824 */ /* 0x021fe200078e00ff */
        /* <DEDUP_REMOVED lines=8> */
.L_x_47:
[----:B------:R-:W-:Y:S05]  /*2630*/  BSYNC B1 ;  /* 0x0000000000017941 */ /* 0x000fea0003800000 */
.L_x_46:
        /* <DEDUP_REMOVED lines=10> */
.L_x_49:
[----:B------:R-:W-:Y:S05]  /*26e0*/  BSYNC B1 ;  /* 0x0000000000017941 */ /* 0x000fea0003800000 */
.L_x_48:
[----:B0----5:R-:W-:Y:S01]  /*26f0*/  IMAD.U32 R14, R24, 0x10000, RZ ;  /* 0x00010000180e7824 */ /* 0x021fe200078e00ff */
        /* <DEDUP_REMOVED lines=9> */
.L_x_51:
[----:B------:R-:W-:Y:S05]  /*2790*/  BSYNC B1 ;  /* 0x0000000000017941 */ /* 0x000fea0003800000 */
.L_x_50:
        /* <DEDUP_REMOVED lines=9> */
.L_x_53:
[----:B------:R-:W-:Y:S05]  /*2830*/  BSYNC B1 ;  /* 0x0000000000017941 */ /* 0x000fea0003800000 */
.L_x_52:
        /* <DEDUP_REMOVED lines=9> */
.L_x_55:
[----:B------:R-:W-:Y:S05]  /*28d0*/  BSYNC B1 ;  /* 0x0000000000017941 */ /* 0x000fea0003800000 */
.L_x_54:
        /* <DEDUP_REMOVED lines=10> */
.L_x_57:
[----:B------:R-:W-:Y:S05]  /*2980*/  BSYNC B1 ;  /* 0x0000000000017941 */ /* 0x000fea0003800000 */
.L_x_56:
        /* <DEDUP_REMOVED lines=10> */
.L_x_59:
[----:B------:R-:W-:Y:S05]  /*2a30*/  BSYNC B1 ;  /* 0x0000000000017941 */ /* 0x000fea0003800000 */
.L_x_58:
        /* <DEDUP_REMOVED lines=9> */
.L_x_61:
[----:B------:R-:W-:Y:S05]  /*2ad0*/  BSYNC B1 ;  /* 0x0000000000017941 */ /* 0x000fea0003800000 */
.L_x_60:
        /* <DEDUP_REMOVED lines=9> */
.L_x_63:
[----:B------:R-:W-:Y:S05]  /*2b70*/  BSYNC B1 ;  /* 0x0000000000017941 */ /* 0x000fea0003800000 */
.L_x_62:
        /* <DEDUP_REMOVED lines=10> */
.L_x_65:
[----:B------:R-:W-:Y:S05]  /*2c20*/  BSYNC B1 ;  /* 0x0000000000017941 */ /* 0x000fea0003800000 */
.L_x_64:
        /* <DEDUP_REMOVED lines=10> */
.L_x_67:
[----:B------:R-:W-:Y:S05]  /*2cd0*/  BSYNC B1 ;  /* 0x0000000000017941 */ /* 0x000fea0003800000 */
.L_x_66:
        /* <DEDUP_REMOVED lines=9> */
.L_x_69:
[----:B------:R-:W-:Y:S05]  /*2d70*/  BSYNC B1 ;  /* 0x0000000000017941 */ /* 0x000fea0003800000 */
.L_x_68:
        /* <DEDUP_REMOVED lines=9> */
.L_x_71:
[----:B------:R-:W-:Y:S05]  /*2e10*/  BSYNC B1 ;  /* 0x0000000000017941 */ /* 0x000fea0003800000 */
.L_x_70:
        /* <DEDUP_REMOVED lines=10> */
.L_x_73:
[----:B------:R-:W-:Y:S05]  /*2ec0*/  BSYNC B1 ;  /* 0x0000000000017941 */ /* 0x000fea0003800000 */
.L_x_72:
        /* <DEDUP_REMOVED lines=10> */
.L_x_75:
[----:B------:R-:W-:Y:S05]  /*2f70*/  BSYNC B1 ;  /* 0x0000000000017941 */ /* 0x000fea0003800000 */
.L_x_74:
        /* <DEDUP_REMOVED lines=9> */
.L_x_77:
[----:B------:R-:W-:Y:S05]  /*3010*/  BSYNC B1 ;  /* 0x0000000000017941 */ /* 0x000fea0003800000 */
.L_x_76:
        /* <DEDUP_REMOVED lines=9> */
.L_x_79:
[----:B------:R-:W-:Y:S05]  /*30b0*/  BSYNC B1 ;  /* 0x0000000000017941 */ /* 0x000fea0003800000 */
.L_x_78:
        /* <DEDUP_REMOVED lines=10> */
.L_x_81:
[----:B------:R-:W-:Y:S05]  /*3160*/  BSYNC B1 ;  /* 0x0000000000017941 */ /* 0x000fea0003800000 */
.L_x_80:
        /* <DEDUP_REMOVED lines=10> */
.L_x_83:
[----:B------:R-:W-:Y:S05]  /*3210*/  BSYNC B1 ;  /* 0x0000000000017941 */ /* 0x000fea0003800000 */
.L_x_82:
        /* <DEDUP_REMOVED lines=9> */
.L_x_85:
[----:B------:R-:W-:Y:S05]  /*32b0*/  BSYNC B1 ;  /* 0x0000000000017941 */ /* 0x000fea0003800000 */
.L_x_84:
        /* <DEDUP_REMOVED lines=9> */
.L_x_87:
[----:B------:R-:W-:Y:S05]  /*3350*/  BSYNC B1 ;  /* 0x0000000000017941 */ /* 0x000fea0003800000 */
.L_x_86:
        /* <DEDUP_REMOVED lines=10> */
.L_x_89:
[----:B------:R-:W-:Y:S05]  /*3400*/  BSYNC B1 ;  /* 0x0000000000017941 */ /* 0x000fea0003800000 */
.L_x_88:
        /* <DEDUP_REMOVED lines=10> */
.L_x_91:
[----:B------:R-:W-:Y:S05]  /*34b0*/  BSYNC B1 ;  /* 0x0000000000017941 */ /* 0x000fea0003800000 */
.L_x_90:
        /* <DEDUP_REMOVED lines=9> */
.L_x_93:
[----:B------:R-:W-:Y:S05]  /*3550*/  BSYNC B1 ;  /* 0x0000000000017941 */ /* 0x000fea0003800000 */
.L_x_92:
        /* <DEDUP_REMOVED lines=9> */
.L_x_95:
[----:B------:R-:W-:Y:S05]  /*35f0*/  BSYNC B1 ;  /* 0x0000000000017941 */ /* 0x000fea0003800000 */
.L_x_94:
        /* <DEDUP_REMOVED lines=10> */
.L_x_97:
[----:B------:R-:W-:Y:S05]  /*36a0*/  BSYNC B1 ;  /* 0x0000000000017941 */ /* 0x000fea0003800000 */
.L_x_96:
        /* <DEDUP_REMOVED lines=10> */
.L_x_99:
[----:B------:R-:W-:Y:S05]  /*3750*/  BSYNC B1 ;  /* 0x0000000000017941 */ /* 0x000fea0003800000 */
.L_x_98:
        /* <DEDUP_REMOVED lines=9> */
.L_x_101:
[----:B------:R-:W-:Y:S05]  /*37f0*/  BSYNC B1 ;  /* 0x0000000000017941 */ /* 0x000fea0003800000 */
.L_x_100:
        /* <DEDUP_REMOVED lines=9> */
.L_x_103:
[----:B------:R-:W-:Y:S05]  /*3890*/  BSYNC B1 ;  /* 0x0000000000017941 */ /* 0x000fea0003800000 */
.L_x_102:
        /* <DEDUP_REMOVED lines=10> */
.L_x_105:
[----:B------:R-:W-:Y:S05]  /*3940*/  BSYNC B1 ;  /* 0x0000000000017941 */ /* 0x000fea0003800000 */
.L_x_104:
        /* <DEDUP_REMOVED lines=10> */
.L_x_107:
[----:B------:R-:W-:Y:S05]  /*39f0*/  BSYNC B1 ;  /* 0x0000000000017941 */ /* 0x000fea0003800000 */
.L_x_106:
        /* <DEDUP_REMOVED lines=9> */
.L_x_109:
[----:B------:R-:W-:Y:S05]  /*3a90*/  BSYNC B1 ;  /* 0x0000000000017941 */ /* 0x000fea0003800000 */
.L_x_108:
        /* <DEDUP_REMOVED lines=9> */
.L_x_111:
[----:B------:R-:W-:Y:S05]  /*3b30*/  BSYNC B1 ;  /* 0x0000000000017941 */ /* 0x000fea0003800000 */
.L_x_110:
        /* <DEDUP_REMOVED lines=10> */
.L_x_113:
[----:B------:R-:W-:Y:S05]  /*3be0*/  BSYNC B1 ;  /* 0x0000000000017941 */ /* 0x000fea0003800000 */
.L_x_112:
        /* <DEDUP_REMOVED lines=10> */
.L_x_115:
[----:B------:R-:W-:Y:S05]  /*3c90*/  BSYNC B1 ;  /* 0x0000000000017941 */ /* 0x000fea0003800000 */
.L_x_114:
        /* <DEDUP_REMOVED lines=9> */
.L_x_117:
[----:B------:R-:W-:Y:S05]  /*3d30*/  BSYNC B1 ;  /* 0x0000000000017941 */ /* 0x000fea0003800000 */
.L_x_116:
        /* <DEDUP_REMOVED lines=9> */
.L_x_119:
[----:B------:R-:W-:Y:S05]  /*3dd0*/  BSYNC B1 ;  /* 0x0000000000017941 */ /* 0x000fea0003800000 */
.L_x_118:
        /* <DEDUP_REMOVED lines=10> */
.L_x_121:
[----:B------:R-:W-:Y:S05]  /*3e80*/  BSYNC B1 ;  /* 0x0000000000017941 */ /* 0x000fea0003800000 */
.L_x_120:
        /* <DEDUP_REMOVED lines=10> */
.L_x_123:
[----:B------:R-:W-:Y:S05]  /*3f30*/  BSYNC B1 ;  /* 0x0000000000017941 */ /* 0x000fea0003800000 */
.L_x_122:
        /* <DEDUP_REMOVED lines=9> */
.L_x_125:
[----:B------:R-:W-:Y:S05]  /*3fd0*/  BSYNC B1 ;  /* 0x0000000000017941 */ /* 0x000fea0003800000 */
.L_x_124:
        /* <DEDUP_REMOVED lines=9> */
.L_x_127:
[----:B------:R-:W-:Y:S05]  /*4070*/  BSYNC B1 ;  /* 0x0000000000017941 */ /* 0x000fea0003800000 */
.L_x_126:
        /* <DEDUP_REMOVED lines=10> */
.L_x_129:
[----:B------:R-:W-:Y:S05]  /*4120*/  BSYNC B1 ;  /* 0x0000000000017941 */ /* 0x000fea0003800000 */
.L_x_128:
        /* <DEDUP_REMOVED lines=10> */
.L_x_131:
[----:B------:R-:W-:Y:S05]  /*41d0*/  BSYNC B1 ;  /* 0x0000000000017941 */ /* 0x000fea0003800000 */
.L_x_130:
        /* <DEDUP_REMOVED lines=9> */
.L_x_133:
[----:B------:R-:W-:Y:S05]  /*4270*/  BSYNC B1 ;  /* 0x0000000000017941 */ /* 0x000fea0003800000 */
.L_x_132:
        /* <DEDUP_REMOVED lines=9> */
.L_x_135:
[----:B------:R-:W-:Y:S05]  /*4310*/  BSYNC B1 ;  /* 0x0000000000017941 */ /* 0x000fea0003800000 */
.L_x_134:
        /* <DEDUP_REMOVED lines=10> */
.L_x_137:
[----:B------:R-:W-:Y:S05]  /*43c0*/  BSYNC B1 ;  /* 0x0000000000017941 */ /* 0x000fea0003800000 */
.L_x_136:
        /* <DEDUP_REMOVED lines=10> */
.L_x_139:
[----:B------:R-:W-:Y:S05]  /*4470*/  BSYNC B1 ;  /* 0x0000000000017941 */ /* 0x000fea0003800000 */
.L_x_138:
        /* <DEDUP_REMOVED lines=9> */
.L_x_141:
[----:B------:R-:W-:Y:S05]  /*4510*/  BSYNC B1 ;  /* 0x0000000000017941 */ /* 0x000fea0003800000 */
.L_x_140:
        /* <DEDUP_REMOVED lines=9> */
.L_x_143:
[----:B------:R-:W-:Y:S05]  /*45b0*/  BSYNC B1 ;  /* 0x0000000000017941 */ /* 0x000fea0003800000 */
.L_x_142:
        /* <DEDUP_REMOVED lines=10> */
.L_x_145:
[----:B------:R-:W-:Y:S05]  /*4660*/  BSYNC B1 ;  /* 0x0000000000017941 */ /* 0x000fea0003800000 */
.L_x_144:
        /* <DEDUP_REMOVED lines=10> */
.L_x_147:
[----:B------:R-:W-:Y:S05]  /*4710*/  BSYNC B1 ;  /* 0x0000000000017941 */ /* 0x000fea0003800000 */
.L_x_146:
        /* <DEDUP_REMOVED lines=9> */
.L_x_149:
[----:B------:R-:W-:Y:S05]  /*47b0*/  BSYNC B1 ;  /* 0x0000000000017941 */ /* 0x000fea0003800000 */
.L_x_148:
        /* <DEDUP_REMOVED lines=9> */
.L_x_151:
[----:B------:R-:W-:Y:S05]  /*4850*/  BSYNC B1 ;  /* 0x0000000000017941 */ /* 0x000fea0003800000 */
.L_x_150:
        /* <DEDUP_REMOVED lines=10> */
.L_x_153:
[----:B------:R-:W-:Y:S05]  /*4900*/  BSYNC B1 ;  /* 0x0000000000017941 */ /* 0x000fea0003800000 */
.L_x_152:
[----:B0----5:R-:W-:Y:S01]  /*4910*/  IMAD.U32 R14, R24, 0x10000, RZ ;  /* 0x00010000180e7824 */ /* 0x021fe200078e00ff */
[----:B------:R-:W-:Y:S01]  /*4920*/  ISETP.GT.AND P0, PT, R4, 0x79, PT ;  /* 0x000000790400780c */ /* 0x000fe20003f04270 */
[----:B------:R-:W-:Y:S01]  /*4930*/  @P2 IMAD.MOV.U32 R4, RZ, RZ, R10 ;  /* 0x000000ffff042224 */ /* 0x000fe200078e000a */
[----:B------:R-:W-:Y:S01]  /*4940*/  BSSY B1, `(.L_x_154) ;  /* 0x000000a000017945 */ /* 0x000fe20003800000 */
[----:B------:R-:W-:Y:S01]  /*4950*/  FMUL R5, R14, R89 ;  /* 0x000000590e057220 */ /* 0x000fe20000400000 */
[----:B------:R-:W-:-:S03]  /*4960*/  ISETP.GT.AND P3, PT, R3, RZ, P0 ;  /* 0x000000ff0300720c */ /* 0x000fc60000764270 */
[----:B------:R-:W-:-:S05]  /*4970*/  FFMA R5, R84, R88, R5 ;  /* 0x0000005854057223 */ /* 0x000fca0000000005 */
[----:B------:R-:W-:-:S04]  /*4980*/  F2FP.BF16.F32.PACK_AB R5, RZ, R5 ;  /* 0x00000005ff05723e */ /* 0x000fc800000010ff */
[----:B------:R-:W-:Y:S01]  /*4990*/  PRMT R14, R5, 0x7610, R14 ;  /* 0x00007610050e7816 */ /* 0x000fe2000000000e */
[----:B------:R-:W-:-:S05]  /*49a0*/  @P2 IMAD.MOV.U32 R5, RZ, RZ, R11 ;  /* 0x000000ffff052224 */ /* 0x000fca00078e000b */
[----:B------:R0:W-:Y:S01]  /*49b0*/  @P2 STG.E.U16 desc[UR36][R4.64+0xf0], R14 ;  /* 0x0000f00e04002986 */ /* 0x0001e2000c101524 */
[----:B------:R-:W-:Y:S05]  /*49c0*/  @!P3 BRA `(.L_x_155) ;  /* 0x000000000004b947 */ /* 0x000fea0003800000 */
[----:B------:R0:W5:Y:S02]  /*49d0*/  LDG.E.LTC128B.U16 R24, desc[UR36][R6.64+0xf2] ;  /* 0x0000f22406187981 */ /* 0x000164000c1e1520 */
.L_x_155:
[----:B------:R-:W-:Y:S05]  /*49e0*/  BSYNC B1 ;  /* 0x0000000000017941 */ /* 0x000fea0003800000 */
.L_x_154:
        /* <DEDUP_REMOVED lines=9> */
.L_x_157:
[----:B------:R-:W-:Y:S05]  /*4a80*/  BSYNC B1 ;  /* 0x0000000000017941 */ /* 0x000fea0003800000 */
.L_x_156:
[----:B0----5:R-:W-:Y:S01]  /*4a90*/  IMAD.U32 R4, R24, 0x10000, RZ ;  /* 0x0001000018047824 */ /* 0x021fe200078e00ff */
[----:B------:R-:W-:Y:S01]  /*4aa0*/  ISETP.GT.AND P0, PT, R3, 0x8, P0 ;  /* 0x000000080300780c */ /* 0x000fe20000704270 */
[----:B------:R-:W-:Y:S02]  /*4ab0*/  BSSY B1, `(.L_x_158) ;  /* 0x000000a000017945 */ /* 0x000fe40003800000 */
[----:B------:R-:W-:Y:S01]  /*4ac0*/  FMUL R5, R4, R89 ;  /* 0x0000005904057220 */ /* 0x000fe20000400000 */
[----:B------:R-:W-:-:S03]  /*4ad0*/  @P1 IMAD.MOV.U32 R4, RZ, RZ, R12 ;  /* 0x000000ffff041224 */ /* 0x000fc600078e000c */
[----:B------:R-:W-:-:S05]  /*4ae0*/  FFMA R5, R86, R88, R5 ;  /* 0x0000005856057223 */ /* 0x000fca0000000005 */
[----:B------:R-:W-:-:S04]  /*4af0*/  F2FP.BF16.F32.PACK_AB R5, RZ, R5 ;  /* 0x00000005ff05723e */ /* 0x000fc800000010ff */
[----:B-1-34-:R-:W-:Y:S01]  /*4b00*/  PRMT R6, R5, 0x7610, R6 ;  /* 0x0000761005067816 */ /* 0x01afe20000000006 */
[----:B------:R-:W-:-:S05]  /*4b10*/  @P1 IMAD.MOV.U32 R5, RZ, RZ, R13 ;  /* 0x000000ffff051224 */ /* 0x000fca00078e000d */
[----:B------:R0:W-:Y:S01]  /*4b20*/  @P1 STG.E.U16 desc[UR36][R4.64+0xf0], R6 ;  /* 0x0000f00604001986 */ /* 0x0001e2000c101524 */
[----:B------:R-:W-:Y:S05]  /*4b30*/  @!P0 BRA `(.L_x_159) ;  /* 0x0000000000048947 */ /* 0x000fea0003800000 */
[----:B------:R1:W5:Y:S02]  /*4b40*/  LDG.E.LTC128B.U16 R24, desc[UR36][R8.64+0xf2] ;  /* 0x0000f22408187981 */ /* 0x000364000c1e1520 */
.L_x_159:
[----:B------:R-:W-:Y:S05]  /*4b50*/  BSYNC B1 ;  /* 0x0000000000017941 */ /* 0x000fea0003800000 */
.L_x_158:
[----:B------:R-:W-:Y:S05]  /*4b60*/  @!P0 BRA `(.L_x_160) ;  /* 0x0000001000e88947 */ /* 0x000fea0003800000 */
[----:B-----5:R-:W-:-:S04]  /*4b70*/  IMAD.U32 R24, R24, 0x10000, RZ ;  /* 0x0001000018187824 */ /* 0x020fc800078e00ff */
[----:B------:R-:W-:-:S04]  /*4b80*/  FMUL R24, R24, R89 ;  /* 0x0000005918187220 */ /* 0x000fc80000400000 */
[----:B------:R-:W-:-:S05]  /*4b90*/  FFMA R24, R87, R88, R24 ;  /* 0x0000005857187223 */ /* 0x000fca0000000018 */
[----:B------:R-:W-:-:S05]  /*4ba0*/  F2FP.BF16.F32.PACK_AB R24, RZ, R24 ;  /* 0x00000018ff18723e */ /* 0x000fca00000010ff */
[----:B------:R3:W-:Y:S01]  /*4bb0*/  STG.E.U16 desc[UR36][R12.64+0xf2], R24 ;  /* 0x0000f2180c007986 */ /* 0x0007e2000c101524 */
[----:B------:R-:W-:Y:S05]  /*4bc0*/  BRA `(.L_x_160) ;  /* 0x0000001000d07947 */ /* 0x000fea0003800000 */
.L_x_35:
[----:B------:R-:W-:Y:S01]  /*4bd0*/  ISETP.GT.AND P0, PT, R4, 0x1, PT ;  /* 0x000000010400780c */ /* 0x000fe20003f04270 */
[----:B------:R-:W-:Y:S01]  /*4be0*/  ULDC.64 UR4, c[0x0][0x5c0] ;  /* 0x0001700000047ab9 */ /* 0x000fe20000000a00 */
[-C--:B------:R-:W-:Y:S01]  /*4bf0*/  FMUL R24, R24, R88.reuse ;  /* 0x0000005818187220 */ /* 0x080fe20000400000 */
[-C--:B------:R-:W-:Y:S01]  /*4c00*/  FMUL R25, R25, R88.reuse ;  /* 0x0000005819197220 */ /* 0x080fe20000400000 */
[----:B------:R-:W-:Y:S01]  /*4c10*/  ISETP.GT.AND P3, PT, R3, RZ, P0 ;  /* 0x000000ff0300720c */ /* 0x000fe20000764270 */
[-C--:B------:R-:W-:Y:S01]  /*4c20*/  FMUL R26, R26, R88.reuse ;  /* 0x000000581a1a7220 */ /* 0x080fe20000400000 */
[----:B------:R-:W-:Y:S01]  /*4c30*/  LEA R6, P4, R92, UR4, 0x1 ;  /* 0x000000045c067c11 */ /* 0x000fe2000f8808ff */
[----:B------:R-:W-:Y:S01]  /*4c40*/  FMUL R27, R27, R88 ;  /* 0x000000581b1b7220 */ /* 0x000fe20000400000 */
[----:B------:R-:W-:Y:S01]  /*4c50*/  F2FP.BF16.F32.PACK_AB R24, RZ, R24 ;  /* 0x00000018ff18723e */ /* 0x000fe200000010ff */
[-C--:B------:R-:W-:Y:S01]  /*4c60*/  FMUL R28, R28, R88.reuse ;  /* 0x000000581c1c7220 */ /* 0x080fe20000400000 */
[----:B------:R-:W-:Y:S01]  /*4c70*/  LEA.HI.X R7, R92, UR5, R107, 0x1, P4 ;  /* 0x000000055c077c11 */ /* 0x000fe2000a0f0c6b */
[-C--:B------:R-:W-:Y:S01]  /*4c80*/  FMUL R29, R29, R88.reuse ;  /* 0x000000581d1d7220 */ /* 0x080fe20000400000 */
[----:B------:R-:W-:Y:S01]  /*4c90*/  F2FP.BF16.F32.PACK_AB R25, RZ, R25 ;  /* 0x00000019ff19723e */ /* 0x000fe200000010ff */
[-C--:B------:R-:W-:Y:S01]  /*4ca0*/  FMUL R30, R30, R88.reuse ;  /* 0x000000581e1e7220 */ /* 0x080fe20000400000 */
[----:B------:R-:W-:Y:S01]  /*4cb0*/  SHF.L.U64.HI R99, R98, 0x4, R99 ;  /* 0x0000000462637819 */ /* 0x000fe20000010263 */
[----:B------:R-:W-:Y:S01]  /*4cc0*/  @P1 STG.E.U16 desc[UR36][R6.64], R24 ;  /* 0x0000001806001986 */ /* 0x000fe2000c101524 */
[----:B------:R-:W-:Y:S01]  /*4cd0*/  ISETP.GT.AND P1, PT, R4, 0x8, PT ;  /* 0x000000080400780c */ /* 0x000fe20003f24270 */
[----:B------:R-:W-:Y:S01]  /*4ce0*/  FMUL R31, R31, R88 ;  /* 0x000000581f1f7220 */ /* 0x000fe20000400000 */
[C---:B------:R-:W-:Y:S01]  /*4cf0*/  ISETP.GT.AND P4, PT, R3.reuse, 0x8, P0 ;  /* 0x000000080300780c */ /* 0x040fe20000784270 */
[----:B------:R-:W-:Y:S01]  /*4d00*/  @P3 STG.E.U16 desc[UR36][R6.64+0x2], R25 ;  /* 0x0000021906003986 */ /* 0x000fe2000c101524 */
[----:B------:R-:W-:Y:S01]  /*4d10*/  LEA R8, P3, R98, R6, 0x4 ;  /* 0x0000000662087211 */ /* 0x000fe200078620ff */
[-C--:B------:R-:W-:Y:S01]  /*4d20*/  FMUL R32, R32, R88.reuse ;  /* 0x0000005820207220 */ /* 0x080fe20000400000 */
[----:B------:R-:W-:Y:S01]  /*4d30*/  ISETP.GT.AND P2, PT, R3, 0x8, P2 ;  /* 0x000000080300780c */ /* 0x000fe20001744270 */
[-C--:B------:R-:W-:Y:S01]  /*4d40*/  FMUL R33, R33, R88.reuse ;  /* 0x0000005821217220 */ /* 0x080fe20000400000 */
[----:B------:R-:W-:Y:S01]  /*4d50*/  ISETP.GT.AND P0, PT, R4, 0x9, PT ;  /* 0x000000090400780c */ /* 0x000fe20003f04270 */
[----:B------:R-:W-:Y:S01]  /*4d60*/  IMAD.X R9, R99, 0x1, R7, P3 ;  /* 0x0000000163097824 */ /* 0x000fe200018e0607 */
[C---:B------:R-:W-:Y:S01]  /*4d70*/  ISETP.GT.AND P5, PT, R3.reuse, RZ, P1 ;  /* 0x000000ff0300720c */ /* 0x040fe20000fa4270 */
[-C--:B------:R-:W-:Y:S01]  /*4d80*/  FMUL R34, R34, R88.reuse ;  /* 0x0000005822227220 */ /* 0x080fe20000400000 */
[----:B------:R-:W-:Y:S01]  /*4d90*/  ISETP.GT.AND P3, PT, R3, RZ, P0 ;  /* 0x000000ff0300720c */ /* 0x000fe20000764270 */
[----:B------:R-:W-:Y:S01]  /*4da0*/  FMUL R35, R35, R88 ;  /* 0x0000005823237220 */ /* 0x000fe20000400000 */
[----:B------:R-:W-:Y:S01]  /*4db0*/  F2FP.BF16.F32.PACK_AB R26, RZ, R26 ;  /* 0x0000001aff1a723e */ /* 0x000fe200000010ff */
[-C--:B------:R-:W-:Y:S01]  /*4dc0*/  FMUL R36, R36, R88.reuse ;  /* 0x0000005824247220 */ /* 0x080fe20000400000 */
[----:B------:R-:W-:Y:S01]  /*4dd0*/  F2FP.BF16.F32.PACK_AB R27, RZ, R27 ;  /* 0x0000001bff1b723e */ /* 0x000fe200000010ff */
[----:B------:R-:W-:Y:S01]  /*4de0*/  FMUL R37, R37, R88 ;  /* 0x0000005825257220 */ /* 0x000fe20000400000 */
[----:B------:R-:W-:Y:S01]  /*4df0*/  F2FP.BF16.F32.PACK_AB R28, RZ, R28 ;  /* 0x0000001cff1c723e */ /* 0x000fe200000010ff */
[----:B------:R-:W-:Y:S01]  /*4e00*/  @P2 STG.E.U16 desc[UR36][R8.64], R26 ;  /* 0x0000001a08002986 */ /* 0x000fe2000c101524 */
[----:B------:R-:W-:Y:S01]  /*4e10*/  F2FP.BF16.F32.PACK_AB R29, RZ, R29 ;  /* 0x0000001dff1d723e */ /* 0x000fe200000010ff */
[-C--:B------:R-:W-:Y:S01]  /*4e20*/  FMUL R38, R38, R88.reuse ;  /* 0x0000005826267220 */ /* 0x080fe20000400000 */
[----:B------:R-:W-:Y:S01]  /*4e30*/  ISETP.GT.AND P2, PT, R3, 0x8, P1 ;  /* 0x000000080300780c */ /* 0x000fe20000f44270 */
[----:B------:R-:W-:Y:S01]  /*4e40*/  @P4 STG.E.U16 desc[UR36][R8.64+0x2], R27 ;  /* 0x0000021b08004986 */ /* 0x000fe2000c101524 */
[----:B------:R-:W-:Y:S01]  /*4e50*/  ISETP.GT.AND P1, PT, R4, 0x10, PT ;  /* 0x000000100400780c */ /* 0x000fe20003f24270 */
[----:B------:R-:W-:Y:S01]  /*4e60*/  FMUL R39, R39, R88 ;  /* 0x0000005827277220 */ /* 0x000fe20000400000 */
[----:B------:R-:W-:Y:S01]  /*4e70*/  F2FP.BF16.F32.PACK_AB R30, RZ, R30 ;  /* 0x0000001eff1e723e */ /* 0x000fe200000010ff */
[----:B------:R-:W-:Y:S01]  /*4e80*/  @P5 STG.E.U16 desc[UR36][R6.64+0x10], R28 ;  /* 0x0000101c06005986 */ /* 0x000fe2000c101524 */
[C---:B------:R-:W-:Y:S01]  /*4e90*/  ISETP.GT.AND P4, PT, R3.reuse, RZ, P1 ;  /* 0x000000ff0300720c */ /* 0x040fe20000f84270 */
[-C--:B------:R-:W-:Y:S01]  /*4ea0*/  FMUL R40, R40, R88.reuse ;  /* 0x0000005828287220 */ /* 0x080fe20000400000 */
[----:B------:R-:W-:Y:S01]  /*4eb0*/  F2FP.BF16.F32.PACK_AB R31, RZ, R31 ;  /* 0x0000001fff1f723e */ /* 0x000fe200000010ff */
[----:B------:R-:W-:Y:S01]  /*4ec0*/  @P3 STG.E.U16 desc[UR36][R6.64+0x12], R29 ;  /* 0x0000121d06003986 */ /* 0x000fe2000c101524 */
[----:B------:R-:W-:Y:S01]  /*4ed0*/  ISETP.GT.AND P3, PT, R3, 0x8, P0 ;  /* 0x000000080300780c */ /* 0x000fe20000764270 */
[----:B------:R-:W-:Y:S01]  /*4ee0*/  FMUL R41, R41, R88 ;  /* 0x0000005829297220 */ /* 0x000fe20000400000 */
[----:B------:R-:W-:Y:S01]  /*4ef0*/  ISETP.GT.AND P0, PT, R4, 0x11, PT ;  /* 0x000000110400780c */ /* 0x000fe20003f04270 */
[----:B------:R-:W-:Y:S01]  /*4f00*/  @P2 STG.E.U16 desc[UR36][R8.64+0x10], R30 ;  /* 0x0000101e08002986 */ /* 0x000fe2000c101524 */
[----:B------:R-:W-:Y:S01]  /*4f10*/  F2FP.BF16.F32.PACK_AB R32, RZ, R32 ;  /* 0x00000020ff20723e */ /* 0x000fe200000010ff */
[-C--:B------:R-:W-:Y:S01]  /*4f20*/  FMUL R42, R42, R88.reuse ;  /* 0x000000582a2a7220 */ /* 0x080fe20000400000 */
[----:B------:R-:W-:Y:S01]  /*4f30*/  ISETP.GT.AND P5, PT, R3, RZ, P0 ;  /* 0x000000ff0300720c */ /* 0x000fe200007a4270 */
[-C--:B------:R-:W-:Y:S01]  /*4f40*/  FMUL R43, R43, R88.reuse ;  /* 0x000000582b2b7220 */ /* 0x080fe20000400000 */
[----:B------:R-:W-:Y:S01]  /*4f50*/  ISETP.GT.AND P2, PT, R3, 0x8, P1 ;  /* 0x000000080300780c */ /* 0x000fe20000f44270 */
[-C--:B------:R-:W-:Y:S01]  /*4f60*/  FMUL R44, R44, R88.reuse ;  /* 0x000000582c2c7220 */ /* 0x080fe20000400000 */
[----:B------:R-:W-:Y:S01]  /*4f70*/  ISETP.GT.AND P1, PT, R4, 0x18, PT ;  /* 0x000000180400780c */ /* 0x000fe20003f24270 */
[-C--:B------:R-:W-:Y:S01]  /*4f80*/  FMUL R45, R45, R88.reuse ;  /* 0x000000582d2d7220 */ /* 0x080fe20000400000 */
[----:B------:R-:W-:Y:S01]  /*4f90*/  F2FP.BF16.F32.PACK_AB R33, RZ, R33 ;  /* 0x00000021ff21723e */ /* 0x000fe200000010ff */
[----:B------:R-:W-:Y:S01]  /*4fa0*/  @P3 STG.E.U16 desc[UR36][R8.64+0x12], R31 ;  /* 0x0000121f08003986 */ /* 0x000fe2000c101524 */
[C---:B------:R-:W-:Y:S01]  /*4fb0*/  ISETP.GT.AND P3, PT, R3.reuse, 0x8, P0 ;  /* 0x000000080300780c */ /* 0x040fe20000764270 */
[-C--:B------:R-:W-:Y:S01]  /*4fc0*/  FMUL R46, R46, R88.reuse ;  /* 0x000000582e2e7220 */ /* 0x080fe20000400000 */
[----:B------:R-:W-:Y:S01]  /*4fd0*/  ISETP.GT.AND P0, PT, R4, 0x19, PT ;  /* 0x000000190400780c */ /* 0x000fe20003f04270 */
[----:B------:R-:W-:Y:S01]  /*4fe0*/  @P4 STG.E.U16 desc[UR36][R6.64+0x20], R32 ;  /* 0x0000202006004986 */ /* 0x000fe2000c101524 */
[----:B------:R-:W-:Y:S01]  /*4ff0*/  ISETP.GT.AND P4, PT, R3, RZ, P1 ;  /* 0x000000ff0300720c */ /* 0x000fe20000f84270 */
[----:B------:R-:W-:Y:S01]  /*5000*/  FMUL R47, R47, R88 ;  /* 0x000000582f2f7220 */ /* 0x000fe20000400000 */
[----:B------:R-:W-:Y:S01]  /*5010*/  F2FP.BF16.F32.PACK_AB R34, RZ, R34 ;  /* 0x00000022ff22723e */ /* 0x000fe200000010ff */
[----:B------:R-:W-:Y:S01]  /*5020*/  @P5 STG.E.U16 desc[UR36][R6.64+0x22], R33 ;  /* 0x0000222106005986 */ /* 0x000fe2000c101524 */
[----:B------:R-:W-:Y:S01]  /*5030*/  ISETP.GT.AND P5, PT, R3, RZ, P0 ;  /* 0x000000ff0300720c */ /* 0x000fe200007a4270 */
[----:B------:R-:W-:Y:S01]  /*5040*/  FMUL R48, R48, R88 ;  /* 0x0000005830307220 */ /* 0x000fe20000400000 */
[----:B------:R-:W-:Y:S01]  /*5050*/  F2FP.BF16.F32.PACK_AB R35, RZ, R35 ;  /* 0x00000023ff23723e */ /* 0x000fe200000010ff */
[----:B------:R-:W-:Y:S01]  /*5060*/  @P2 STG.E.U16 desc[UR36][R8.64+0x20], R34 ;  /* 0x0000202208002986 */ /* 0x000fe2000c101524 */
[----:B------:R-:W-:Y:S01]  /*5070*/  F2FP.BF16.F32.PACK_AB R36, RZ, R36 ;  /* 0x00000024ff24723e */ /* 0x000fe200000010ff */
[-C--:B------:R-:W-:Y:S01]  /*5080*/  FMUL R49, R49, R88.reuse ;  /* 0x0000005831317220 */ /* 0x080fe20000400000 */
[C---:B------:R-:W-:Y:S01]  /*5090*/  ISETP.GT.AND P2, PT, R3.reuse, 0x8, P1 ;  /* 0x000000080300780c */ /* 0x040fe20000f44270 */
[----:B------:R-:W-:Y:S01]  /*50a0*/  @P3 STG.E.U16 desc[UR36][R8.64+0x22], R35 ;  /* 0x0000222308003986 */ /* 0x000fe2000c101524 */
[----:B------:R-:W-:Y:S01]  /*50b0*/  ISETP.GT.AND P1, PT, R4, 0x20, PT ;  /* 0x000000200400780c */ /* 0x000fe20003f24270 */
[-C--:B------:R-:W-:Y:S01]  /*50c0*/  FMUL R50, R50, R88.reuse ;  /* 0x0000005832327220 */ /* 0x080fe20000400000 */
[----:B------:R-:W-:Y:S01]  /*50d0*/  F2FP.BF16.F32.PACK_AB R37, RZ, R37 ;  /* 0x00000025ff25723e */ /* 0x000fe200000010ff */
[----:B------:R-:W-:Y:S01]  /*50e0*/  @P4 STG.E.U16 desc[UR36][R6.64+0x30], R36 ;  /* 0x0000302406004986 */ /* 0x000fe2000c101524 */
[----:B------:R-:W-:Y:S01]  /*50f0*/  ISETP.GT.AND P3, PT, R3, 0x8, P0 ;  /* 0x000000080300780c */ /* 0x000fe20000764270 */
[-C--:B------:R-:W-:Y:S01]  /*5100*/  FMUL R51, R51, R88.reuse ;  /* 0x0000005833337220 */ /* 0x080fe20000400000 */
[----:B------:R-:W-:Y:S01]  /*5110*/  ISETP.GT.AND P0, PT, R4, 0x21, PT ;  /* 0x000000210400780c */ /* 0x000fe20003f04270 */
[----:B------:R-:W-:Y:S01]  /*5120*/  @P5 STG.E.U16 desc[UR36][R6.64+0x32], R37 ;  /* 0x0000322506005986 */ /* 0x000fe2000c101524 */
[----:B------:R-:W-:Y:S01]  /*5130*/  ISETP.GT.AND P4, PT, R3, RZ, P1 ;  /* 0x000000ff0300720c */ /* 0x000fe20000f84270 */
[----:B------:R-:W-:Y:S01]  /*5140*/  FMUL R52, R52, R88 ;  /* 0x0000005834347220 */ /* 0x000fe20000400000 */
[----:B------:R-:W-:Y:S01]  /*5150*/  F2FP.BF16.F32.PACK_AB R38, RZ, R38 ;  /* 0x00000026ff26723e */ /* 0x000fe200000010ff */
[-C--:B------:R-:W-:Y:S01]  /*5160*/  FMUL R53, R53, R88.reuse ;  /* 0x0000005835357220 */ /* 0x080fe20000400000 */
        /* <DEDUP_REMOVED lines=113> */
[----:B------:R-:W-:Y:S01]  /*5880*/  FMUL R87, R87, R88 ;  /* 0x0000005857577220 */ /* 0x000fe20000400000 */
[----:B------:R-:W-:Y:S01]  /*5890*/  ISETP.GT.AND P0, PT, R4, 0x51, PT ;  /* 0x000000510400780c */ /* 0x000fe20003f04270 */
[----:B------:R-:W-:Y:S01]  /*58a0*/  @P5 STG.E.U16 desc[UR36][R6.64+0x92], R61 ;  /* 0x0000923d06005986 */ /* 0x000fe2000c101524 */
[----:B------:R-:W-:-:S02]  /*58b0*/  ISETP.GT.AND P4, PT, R3, RZ, P1 ;  /* 0x000000ff0300720c */ /* 0x000fc40000f84270 */
[----:B------:R-:W-:Y:S02]  /*58c0*/  F2FP.BF16.F32.PACK_AB R62, RZ, R62 ;  /* 0x0000003eff3e723e */ /* 0x000fe400000010ff */
[C---:B------:R-:W-:Y:S02]  /*58d0*/  ISETP.GT.AND P5, PT, R3.reuse, RZ, P0 ;  /* 0x000000ff0300720c */ /* 0x040fe400007a4270 */
[----:B------:R-:W-:Y:S01]  /*58e0*/  F2FP.BF16.F32.PACK_AB R63, RZ, R63 ;  /* 0x0000003fff3f723e */ /* 0x000fe200000010ff */
[----:B------:R-:W-:Y:S01]  /*58f0*/  @P2 STG.E.U16 desc[UR36][R8.64+0x90], R62 ;  /* 0x0000903e08002986 */ /* 0x000fe2000c101524 */
[----:B------:R-:W-:Y:S02]  /*5900*/  F2FP.BF16.F32.PACK_AB R64, RZ, R64 ;  /* 0x00000040ff40723e */ /* 0x000fe400000010ff */
[----:B------:R-:W-:Y:S01]  /*5910*/  ISETP.GT.AND P2, PT, R3, 0x8, P1 ;  /* 0x000000080300780c */ /* 0x000fe20000f44270 */
[----:B------:R-:W-:Y:S01]  /*5920*/  @P3 STG.E.U16 desc[UR36][R8.64+0x92], R63 ;  /* 0x0000923f08003986 */ /* 0x000fe2000c101524 */
[----:B------:R-:W-:-:S02]  /*5930*/  ISETP.GT.AND P1, PT, R4, 0x58, PT ;  /* 0x000000580400780c */ /* 0x000fc40003f24270 */
[----:B------:R-:W-:Y:S01]  /*5940*/  F2FP.BF16.F32.PACK_AB R65, RZ, R65 ;  /* 0x00000041ff41723e */ /* 0x000fe200000010ff */
[----:B------:R-:W-:Y:S01]  /*5950*/  @P4 STG.E.U16 desc[UR36][R6.64+0xa0], R64 ;  /* 0x0000a04006004986 */ /* 0x000fe2000c101524 */
[C---:B------:R-:W-:Y:S02]  /*5960*/  ISETP.GT.AND P3, PT, R3.reuse, 0x8, P0 ;  /* 0x000000080300780c */ /* 0x040fe40000764270 */
[----:B------:R-:W-:Y:S01]  /*5970*/  ISETP.GT.AND P0, PT, R4, 0x59, PT ;  /* 0x000000590400780c */ /* 0x000fe20003f04270 */
[----:B------:R-:W-:Y:S01]  /*5980*/  @P5 STG.E.U16 desc[UR36][R6.64+0xa2], R65 ;  /* 0x0000a24106005986 */ /* 0x000fe2000c101524 */
[C---:B------:R-:W-:Y:S02]  /*5990*/  ISETP.GT.AND P4, PT, R3.reuse, RZ, P1 ;  /* 0x000000ff0300720c */ /* 0x040fe40000f84270 */
[----:B------:R-:W-:Y:S02]  /*59a0*/  F2FP.BF16.F32.PACK_AB R66, RZ, R66 ;  /* 0x00000042ff42723e */ /* 0x000fe400000010ff */
[----:B------:R-:W-:-:S02]  /*59b0*/  ISETP.GT.AND P5, PT, R3, RZ, P0 ;  /* 0x000000ff0300720c */ /* 0x000fc400007a4270 */
[----:B------:R-:W-:Y:S01]  /*59c0*/  F2FP.BF16.F32.PACK_AB R67, RZ, R67 ;  /* 0x00000043ff43723e */ /* 0x000fe200000010ff */
[----:B------:R-:W-:Y:S01]  /*59d0*/  @P2 STG.E.U16 desc[UR36][R8.64+0xa0], R66 ;  /* 0x0000a04208002986 */ /* 0x000fe2000c101524 */
[----:B------:R-:W-:Y:S02]  /*59e0*/  F2FP.BF16.F32.PACK_AB R68, RZ, R68 ;  /* 0x00000044ff44723e */ /* 0x000fe400000010ff */
[C---:B------:R-:W-:Y:S01]  /*59f0*/  ISETP.GT.AND P2, PT, R3.reuse, 0x8, P1 ;  /* 0x000000080300780c */ /* 0x040fe20000f44270 */
[----:B------:R-:W-:Y:S01]  /*5a00*/  @P3 STG.E.U16 desc[UR36][R8.64+0xa2], R67 ;  /* 0x0000a24308003986 */ /* 0x000fe2000c101524 */
[----:B------:R-:W-:Y:S02]  /*5a10*/  ISETP.GT.AND P1, PT, R4, 0x60, PT ;  /* 0x000000600400780c */ /* 0x000fe40003f24270 */
[----:B------:R-:W-:Y:S01]  /*5a20*/  F2FP.BF16.F32.PACK_AB R69, RZ, R69 ;  /* 0x00000045ff45723e */ /* 0x000fe200000010ff */
[----:B------:R-:W-:Y:S01]  /*5a30*/  @P4 STG.E.U16 desc[UR36][R6.64+0xb0], R68 ;  /* 0x0000b04406004986 */ /* 0x000fe2000c101524 */
[----:B------:R-:W-:-:S02]  /*5a40*/  ISETP.GT.AND P3, PT, R3, 0x8, P0 ;  /* 0x000000080300780c */ /* 0x000fc40000764270 */
[----:B------:R-:W-:Y:S01]  /*5a50*/  ISETP.GT.AND P0, PT, R4, 0x61, PT ;  /* 0x000000610400780c */ /* 0x000fe20003f04270 */
[----:B------:R-:W-:Y:S01]  /*5a60*/  @P5 STG.E.U16 desc[UR36][R6.64+0xb2], R69 ;  /* 0x0000b24506005986 */ /* 0x000fe2000c101524 */
[C---:B------:R-:W-:Y:S02]  /*5a70*/  ISETP.GT.AND P4, PT, R3.reuse, RZ, P1 ;  /* 0x000000ff0300720c */ /* 0x040fe40000f84270 */
[----:B------:R-:W-:Y:S02]  /*5a80*/  ISETP.GT.AND P5, PT, R3, RZ, P0 ;  /* 0x000000ff0300720c */ /* 0x000fe400007a4270 */
[----:B------:R-:W-:Y:S02]  /*5a90*/  F2FP.BF16.F32.PACK_AB R70, RZ, R70 ;  /* 0x00000046ff46723e */ /* 0x000fe400000010ff */
[----:B------:R-:W-:Y:S02]  /*5aa0*/  F2FP.BF16.F32.PACK_AB R71, RZ, R71 ;  /* 0x00000047ff47723e */ /* 0x000fe400000010ff */
[----:B------:R-:W-:Y:S01]  /*5ab0*/  F2FP.BF16.F32.PACK_AB R72, RZ, R72 ;  /* 0x00000048ff48723e */ /* 0x000fe200000010ff */
[----:B------:R-:W-:Y:S01]  /*5ac0*/  @P2 STG.E.U16 desc[UR36][R8.64+0xb0], R70 ;  /* 0x0000b04608002986 */ /* 0x000fe2000c101524 */
[----:B------:R-:W-:-:S02]  /*5ad0*/  F2FP.BF16.F32.PACK_AB R73, RZ, R73 ;  /* 0x00000049ff49723e */ /* 0x000fc400000010ff */
[C---:B------:R-:W-:Y:S01]  /*5ae0*/  ISETP.GT.AND P1, PT, R3.reuse, 0x8, P1 ;  /* 0x000000080300780c */ /* 0x040fe20000f24270 */
[----:B------:R-:W-:Y:S01]  /*5af0*/  @P3 STG.E.U16 desc[UR36][R8.64+0xb2], R71 ;  /* 0x0000b24708003986 */ /* 0x000fe2000c101524 */
[C---:B------:R-:W-:Y:S02]  /*5b00*/  ISETP.GT.AND P2, PT, R3.reuse, 0x8, P0 ;  /* 0x000000080300780c */ /* 0x040fe40000744270 */
[C---:B------:R-:W-:Y:S01]  /*5b10*/  ISETP.GT.AND P0, PT, R4.reuse, 0x69, PT ;  /* 0x000000690400780c */ /* 0x040fe20003f04270 */
[----:B------:R-:W-:Y:S01]  /*5b20*/  @P4 STG.E.U16 desc[UR36][R6.64+0xc0], R72 ;  /* 0x0000c04806004986 */ /* 0x000fe2000c101524 */
[----:B------:R-:W-:Y:S02]  /*5b30*/  ISETP.GT.AND P4, PT, R4, 0x68, PT ;  /* 0x000000680400780c */ /* 0x000fe40003f84270 */
[----:B------:R-:W-:Y:S01]  /*5b40*/  F2FP.BF16.F32.PACK_AB R74, RZ, R74 ;  /* 0x0000004aff4a723e */ /* 0x000fe200000010ff */
[----:B------:R-:W-:Y:S01]  /*5b50*/  @P5 STG.E.U16 desc[UR36][R6.64+0xc2], R73 ;  /* 0x0000c24906005986 */ /* 0x000fe2000c101524 */
[----:B------:R-:W-:-:S02]  /*5b60*/  ISETP.GT.AND P5, PT, R3, RZ, P4 ;  /* 0x000000ff0300720c */ /* 0x000fc400027a4270 */
[C---:B------:R-:W-:Y:S01]  /*5b70*/  ISETP.GT.AND P3, PT, R3.reuse, RZ, P0 ;  /* 0x000000ff0300720c */ /* 0x040fe20000764270 */
[----:B------:R-:W-:Y:S01]  /*5b80*/  @P1 STG.E.U16 desc[UR36][R8.64+0xc0], R74 ;  /* 0x0000c04a08001986 */ /* 0x000fe2000c101524 */
[----:B------:R-:W-:Y:S02]  /*5b90*/  F2FP.BF16.F32.PACK_AB R75, RZ, R75 ;  /* 0x0000004bff4b723e */ /* 0x000fe400000010ff */
[----:B------:R-:W-:Y:S02]  /*5ba0*/  F2FP.BF16.F32.PACK_AB R76, RZ, R76 ;  /* 0x0000004cff4c723e */ /* 0x000fe400000010ff */
[C---:B------:R-:W-:Y:S01]  /*5bb0*/  ISETP.GT.AND P4, PT, R3.reuse, 0x8, P4 ;  /* 0x000000080300780c */ /* 0x040fe20002784270 */
[----:B------:R-:W-:Y:S01]  /*5bc0*/  @P2 STG.E.U16 desc[UR36][R8.64+0xc2], R75 ;  /* 0x0000c24b08002986 */ /* 0x000fe2000c101524 */
[----:B------:R-:W-:Y:S02]  /*5bd0*/  F2FP.BF16.F32.PACK_AB R77, RZ, R77 ;  /* 0x0000004dff4d723e */ /* 0x000fe400000010ff */
[----:B------:R-:W-:Y:S01]  /*5be0*/  ISETP.GT.AND P2, PT, R4, 0x71, PT ;  /* 0x000000710400780c */ /* 0x000fe20003f44270 */
[----:B------:R-:W-:Y:S01]  /*5bf0*/  @P5 STG.E.U16 desc[UR36][R6.64+0xd0], R76 ;  /* 0x0000d04c06005986 */ /* 0x000fe2000c101524 */
[----:B------:R-:W-:-:S02]  /*5c00*/  ISETP.GT.AND P5, PT, R3, 0x8, P0 ;  /* 0x000000080300780c */ /* 0x000fc400007a4270 */
[C---:B------:R-:W-:Y:S01]  /*5c10*/  ISETP.GT.AND P1, PT, R4.reuse, 0x78, PT ;  /* 0x000000780400780c */ /* 0x040fe20003f24270 */
[----:B------:R-:W-:Y:S01]  /*5c20*/  @P3 STG.E.U16 desc[UR36][R6.64+0xd2], R77 ;  /* 0x0000d24d06003986 */ /* 0x000fe2000c101524 */
[C---:B------:R-:W-:Y:S02]  /*5c30*/  ISETP.GT.AND P3, PT, R4.reuse, 0x70, PT ;  /* 0x000000700400780c */ /* 0x040fe40003f64270 */
[----:B------:R-:W-:Y:S01]  /*5c40*/  ISETP.GT.AND P0, PT, R4, 0x79, PT ;  /* 0x000000790400780c */ /* 0x000fe20003f04270 */
[----:B------:R-:W-:Y:S01]  /*5c50*/  @P4 IMAD.MOV.U32 R4, RZ, RZ, R8 ;  /* 0x000000ffff044224 */ /* 0x000fe200078e0008 */
[----:B------:R-:W-:Y:S01]  /*5c60*/  F2FP.BF16.F32.PACK_AB R78, RZ, R78 ;  /* 0x0000004eff4e723e */ /* 0x000fe200000010ff */
[----:B------:R-:W-:Y:S01]  /*5c70*/  @P4 IMAD.MOV.U32 R5, RZ, RZ, R9 ;  /* 0x000000ffff054224 */ /* 0x000fe200078e0009 */
[----:B------:R-:W-:Y:S02]  /*5c80*/  F2FP.BF16.F32.PACK_AB R79, RZ, R79 ;  /* 0x0000004fff4f723e */ /* 0x000fe400000010ff */
[----:B------:R-:W-:-:S02]  /*5c90*/  F2FP.BF16.F32.PACK_AB R80, RZ, R80 ;  /* 0x00000050ff50723e */ /* 0x000fc400000010ff */
[----:B------:R0:W-:Y:S01]  /*5ca0*/  @P4 STG.E.U16 desc[UR36][R4.64+0xd0], R78 ;  /* 0x0000d04e04004986 */ /* 0x0001e2000c101524 */
[C---:B------:R-:W-:Y:S02]  /*5cb0*/  ISETP.GT.AND P4, PT, R3.reuse, RZ, P2 ;  /* 0x000000ff0300720c */ /* 0x040fe40001784270 */
[----:B------:R-:W-:Y:S02]  /*5cc0*/  F2FP.BF16.F32.PACK_AB R81, RZ, R81 ;  /* 0x00000051ff51723e */ /* 0x000fe400000010ff */
[----:B------:R-:W-:Y:S02]  /*5cd0*/  ISETP.GT.AND P2, PT, R3, 0x8, P2 ;  /* 0x000000080300780c */ /* 0x000fe40001744270 */
[----:B------:R-:W-:Y:S02]  /*5ce0*/  F2FP.BF16.F32.PACK_AB R82, RZ, R82 ;  /* 0x00000052ff52723e */ /* 0x000fe400000010ff */
[----:B------:R-:W-:Y:S02]  /*5cf0*/  F2FP.BF16.F32.PACK_AB R83, RZ, R83 ;  /* 0x00000053ff53723e */ /* 0x000fe400000010ff */
[----:B------:R-:W-:Y:S01]  /*5d00*/  F2FP.BF16.F32.PACK_AB R84, RZ, R84 ;  /* 0x00000054ff54723e */ /* 0x000fe200000010ff */
[----:B0-----:R-:W-:Y:S01]  /*5d10*/  @P5 IMAD.MOV.U32 R4, RZ, RZ, R8 ;  /* 0x000000ffff045224 */ /* 0x001fe200078e0008 */
[----:B------:R-:W-:Y:S01]  /*5d20*/  F2FP.BF16.F32.PACK_AB R85, RZ, R85 ;  /* 0x00000055ff55723e */ /* 0x000fe200000010ff */
[----:B------:R-:W-:Y:S01]  /*5d30*/  @P5 IMAD.MOV.U32 R5, RZ, RZ, R9 ;  /* 0x000000ffff055224 */ /* 0x000fe200078e0009 */
[----:B------:R-:W-:-:S02]  /*5d40*/  F2FP.BF16.F32.PACK_AB R86, RZ, R86 ;  /* 0x00000056ff56723e */ /* 0x000fc400000010ff */
[----:B------:R-:W-:Y:S02]  /*5d50*/  F2FP.BF16.F32.PACK_AB R87, RZ, R87 ;  /* 0x00000057ff57723e */ /* 0x000fe400000010ff */
[----:B------:R0:W-:Y:S01]  /*5d60*/  @P5 STG.E.U16 desc[UR36][R4.64+0xd2], R79 ;  /* 0x0000d24f04005986 */ /* 0x0001e2000c101524 */
[C---:B------:R-:W-:Y:S02]  /*5d70*/  ISETP.GT.AND P5, PT, R3.reuse, RZ, P3 ;  /* 0x000000ff0300720c */ /* 0x040fe40001fa4270 */
[----:B------:R-:W-:-:S11]  /*5d80*/  ISETP.GT.AND P3, PT, R3, 0x8, P3 ;  /* 0x000000080300780c */ /* 0x000fd60001f64270 */
[----:B0-----:R-:W-:Y:S02]  /*5d90*/  @P5 IMAD.MOV.U32 R4, RZ, RZ, R6 ;  /* 0x000000ffff045224 */ /* 0x001fe400078e0006 */
[----:B------:R-:W-:-:S05]  /*5da0*/  @P5 IMAD.MOV.U32 R5, RZ, RZ, R7 ;  /* 0x000000ffff055224 */ /* 0x000fca00078e0007 */
[----:B------:R0:W-:Y:S01]  /*5db0*/  @P5 STG.E.U16 desc[UR36][R4.64+0xe0], R80 ;  /* 0x0000e05004005986 */ /* 0x0001e2000c101524 */
[C---:B------:R-:W-:Y:S02]  /*5dc0*/  ISETP.GT.AND P5, PT, R3.reuse, RZ, P0 ;  /* 0x000000ff0300720c */ /* 0x040fe400007a4270 */
[----:B------:R-:W-:Y:S01]  /*5dd0*/  ISETP.GT.AND P0, PT, R3, 0x8, P0 ;  /* 0x000000080300780c */ /* 0x000fe20000704270 */
[----:B0-----:R-:W-:Y:S02]  /*5de0*/  @P4 IMAD.MOV.U32 R4, RZ, RZ, R6 ;  /* 0x000000ffff044224 */ /* 0x001fe400078e0006 */
[----:B------:R-:W-:-:S05]  /*5df0*/  @P4 IMAD.MOV.U32 R5, RZ, RZ, R7 ;  /* 0x000000ffff054224 */ /* 0x000fca00078e0007 */
[----:B------:R0:W-:Y:S01]  /*5e00*/  @P4 STG.E.U16 desc[UR36][R4.64+0xe2], R81 ;  /* 0x0000e25104004986 */ /* 0x0001e2000c101524 */
[C---:B------:R-:W-:Y:S02]  /*5e10*/  ISETP.GT.AND P4, PT, R3.reuse, RZ, P1 ;  /* 0x000000ff0300720c */ /* 0x040fe40000f84270 */
[----:B------:R-:W-:Y:S01]  /*5e20*/  ISETP.GT.AND P1, PT, R3, 0x8, P1 ;  /* 0x000000080300780c */ /* 0x000fe20000f24270 */
[----:B0-----:R-:W-:Y:S02]  /*5e30*/  @P3 IMAD.MOV.U32 R4, RZ, RZ, R8 ;  /* 0x000000ffff043224 */ /* 0x001fe400078e0008 */
[----:B------:R-:W-:-:S05]  /*5e40*/  @P3 IMAD.MOV.U32 R5, RZ, RZ, R9 ;  /* 0x000000ffff053224 */ /* 0x000fca00078e0009 */
[----:B------:R0:W-:Y:S02]  /*5e50*/  @P3 STG.E.U16 desc[UR36][R4.64+0xe0], R82 ;  /* 0x0000e05204003986 */ /* 0x0001e4000c101524 */
[----:B0-----:R-:W-:Y:S02]  /*5e60*/  @P2 IMAD.MOV.U32 R4, RZ, RZ, R8 ;  /* 0x000000ffff042224 */ /* 0x001fe400078e0008 */
[----:B------:R-:W-:-:S05]  /*5e70*/  @P2 IMAD.MOV.U32 R5, RZ, RZ, R9 ;  /* 0x000000ffff052224 */ /* 0x000fca00078e0009 */
[----:B------:R0:W-:Y:S02]  /*5e80*/  @P2 STG.E.U16 desc[UR36][R4.64+0xe2], R83 ;  /* 0x0000e25304002986 */ /* 0x0001e4000c101524 */
[----:B0-----:R-:W-:Y:S02]  /*5e90*/  @P4 IMAD.MOV.U32 R4, RZ, RZ, R6 ;  /* 0x000000ffff044224 */ /* 0x001fe400078e0006 */
[----:B------:R-:W-:-:S05]  /*5ea0*/  @P4 IMAD.MOV.U32 R5, RZ, RZ, R7 ;  /* 0x000000ffff054224 */ /* 0x000fca00078e0007 */
[----:B------:R0:W-:Y:S04]  /*5eb0*/  @P4 STG.E.U16 desc[UR36][R4.64+0xf0], R84 ;  /* 0x0000f05404004986 */ /* 0x0001e8000c101524 */
[----:B------:R4:W-:Y:S01]  /*5ec0*/  @P5 STG.E.U16 desc[UR36][R6.64+0xf2], R85 ;  /* 0x0000f25506005986 */ /* 0x0009e2000c101524 */
[----:B0-----:R-:W-:Y:S02]  /*5ed0*/  @P1 IMAD.MOV.U32 R4, RZ, RZ, R8 ;  /* 0x000000ffff041224 */ /* 0x001fe400078e0008 */
[----:B------:R-:W-:-:S05]  /*5ee0*/  @P1 IMAD.MOV.U32 R5, RZ, RZ, R9 ;  /* 0x000000ffff051224 */ /* 0x000fca00078e0009 */
[----:B------:R4:W-:Y:S04]  /*5ef0*/  @P1 STG.E.U16 desc[UR36][R4.64+0xf0], R86 ;  /* 0x0000f05604001986 */ /* 0x0009e8000c101524 */
[----:B------:R4:W-:Y:S02]  /*5f00*/  @P0 STG.E.U16 desc[UR36][R8.64+0xf2], R87 ;  /* 0x0000f25708000986 */ /* 0x0009e4000c101524 */
.L_x_160:
[----:B------:R-:W-:Y:S05]  /*5f10*/  BSYNC B0 ;  /* 0x0000000000007941 */ /* 0x000fea0003800000 */
.L_x_34:
[----:B------:R-:W-:Y:S01]  /*5f20*/  ULDC UR4, c[0x0][0xc] ;  /* 0x0000030000047ab9 */ /* 0x000fe20000000800 */
[----:B------:R-:W-:Y:S01]  /*5f30*/  ULDC UR5, c[0x0][0x10] ;  /* 0x0000040000057ab9 */ /* 0x000fe20000000800 */
[----:B------:R-:W0:Y:S01]  /*5f40*/  LDC R3, c[0x0][0x14] ;  /* 0x00000500ff037b82 */ /* 0x000e220000000800 */
[----:B------:R-:W-:Y:S01]  /*5f50*/  UIMAD.WIDE.U32 UR4, UR4, UR5, URZ ;  /* 0x00000005040472a5 */ /* 0x000fe2000f8e003f */
[----:B------:R-:W-:Y:S02]  /*5f60*/  IMAD.MOV.U32 R93, RZ, RZ, -0x1 ;  /* 0xffffffffff5d7424 */ /* 0x000fe400078e00ff */
[----:B------:R-:W-:-:S03]  /*5f70*/  IMAD.MOV.U32 R91, RZ, RZ, -0x1 ;  /* 0xffffffffff5b7424 */ /* 0x000fc600078e00ff */
[----:B0-----:R-:W-:-:S04]  /*5f80*/  IMAD.WIDE.U32 R16, R3, UR4, R16 ;  /* 0x0000000403107c25 */ /* 0x001fc8000f8e0010 */
[----:B------:R-:W-:Y:S01]  /*5f90*/  IMAD R3, R3, UR5, RZ ;  /* 0x0000000503037c24 */ /* 0x000fe2000f8e02ff */
[----:B------:R-:W-:Y:S02]  /*5fa0*/  ULDC.64 UR4, c[0x0][0x650] ;  /* 0x0001940000047ab9 */ /* 0x000fe40000000a00 */
[----:B------:R-:W-:Y:S01]  /*5fb0*/  ISETP.GE.U32.AND P0, PT, R16, UR4, PT ;  /* 0x0000000410007c0c */ /* 0x000fe2000bf06070 */
[--C-:B------:R-:W-:Y:S01]  /*5fc0*/  IMAD.IADD R17, R17, 0x1, R3.reuse ;  /* 0x0000000111117824 */ /* 0x100fe200078e0203 */
[----:B------:R-:W-:-:S04]  /*5fd0*/  PRMT R3, RZ, 0x7610, R3 ;  /* 0x00007610ff037816 */ /* 0x000fc80000000003 */
[----:B------:R-:W-:-:S13]  /*5fe0*/  ISETP.GE.U32.AND.EX P0, PT, R17, UR5, PT, P0 ;  /* 0x0000000511007c0c */ /* 0x000fda000bf06100 */
[----:B------:R-:W-:Y:S05]  /*5ff0*/  @P0 BRA `(.L_x_161) ;  /* 0x0000000400640947 */ /* 0x000fea0003800000 */
[----:B---3--:R-:W0:Y:S01]  /*6000*/  S2R R12, SR_CTAID.X ;  /* 0x00000000000c7919 */ /* 0x008e220000002500 */
[----:B------:R-:W3:Y:S01]  /*6010*/  LDC.64 R10, c[0x0][0x628] ;  /* 0x00018a00ff0a7b82 */ /* 0x000ee20000000a00 */
[----:B------:R-:W-:Y:S01]  /*6020*/  ULDC UR4, c[0x0][0x150] ;  /* 0x0000540000047ab9 */ /* 0x000fe20000000800 */
[----:B-12-4-:R-:W-:Y:S01]  /*6030*/  IMAD.MOV.U32 R8, RZ, RZ, R16 ;  /* 0x000000ffff087224 */ /* 0x016fe200078e0010 */
[----:B-----5:R-:W1:Y:S01]  /*6040*/  S2R R24, SR_CTAID.Y ;  /* 0x0000000000187919 */ /* 0x020e620000002600 */
[----:B------:R-:W-:-:S04]  /*6050*/  IMAD.MOV.U32 R9, RZ, RZ, R17 ;  /* 0x000000ffff097224 */ /* 0x000fc800078e0011 */
[----:B------:R-:W2:Y:S08]  /*6060*/  LDC R21, c[0x0][0x144] ;  /* 0x00005100ff157b82 */ /* 0x000eb00000000800 */
[----:B------:R-:W4:Y:S08]  /*6070*/  LDC R0, c[0x0][0x630] ;  /* 0x00018c00ff007b82 */ /* 0x000f300000000800 */
[----:B------:R-:W1:Y:S01]  /*6080*/  LDC.64 R14, c[0x0][0x620] ;  /* 0x00018800ff0e7b82 */ /* 0x000e620000000a00 */
[----:B---3--:R-:W-:-:S04]  /*6090*/  ISETP.NE.U32.AND P0, PT, R10, RZ, PT ;  /* 0x000000ff0a00720c */ /* 0x008fc80003f05070 */
[----:B------:R-:W-:Y:S02]  /*60a0*/  ISETP.NE.AND.EX P0, PT, R11, RZ, PT, P0 ;  /* 0x000000ff0b00720c */ /* 0x000fe40003f05300 */
[----:B0-----:R-:W-:-:S05]  /*60b0*/  I2FP.F32.U32 R3, R12 ;  /* 0x0000000c00037245 */ /* 0x001fca0000201000 */
[----:B------:R-:W-:-:S04]  /*60c0*/  FMUL R3, R3, UR4 ;  /* 0x0000000403037c20 */ /* 0x000fc80008400000 */
[----:B------:R0:W3:Y:S02]  /*60d0*/  F2I.U32.TRUNC.NTZ R20, R3 ;  /* 0x0000000300147305 */ /* 0x0000e4000020f000 */
[----:B--2-4-:R-:W-:Y:S05]  /*60e0*/  @!P0 BRA `(.L_x_162) ;  /* 0x0000000000288947 */ /* 0x014fea0003800000 */
[----:B0-----:R-:W0:Y:S02]  /*60f0*/  LDC R3, c[0x0][0x634] ;  /* 0x00018d00ff037b82 */ /* 0x001e240000000800 */
        /* <DEDUP_REMOVED lines=9> */
.L_x_162:
[----:B------:R-:W2:Y:S01]  /*6190*/  LDC.64 R28, c[0x0][0x640] ;  /* 0x00019000ff1c7b82 */ /* 0x000ea20000000a00 */
[-CC-:B------:R-:W-:Y:S01]  /*61a0*/  SHF.R.U64 R91, R8, R0.reuse, R9.reuse ;  /* 0x00000000085b7219 */ /* 0x180fe20000001209 */
[----:B---3--:R-:W-:Y:S01]  /*61b0*/  IMAD.MOV R20, RZ, RZ, -R20 ;  /* 0x000000ffff147224 */ /* 0x008fe200078e0a14 */
[----:B------:R-:W-:Y:S01]  /*61c0*/  SHF.R.U32.HI R0, RZ, R0, R9 ;  /* 0x00000000ff007219 */ /* 0x000fe20000011609 */
[----:B------:R-:W-:Y:S01]  /*61d0*/  ULDC UR4, c[0x0][0x154] ;  /* 0x0000550000047ab9 */ /* 0x000fe20000000800 */
[----:B0-----:R-:W-:Y:S01]  /*61e0*/  IADD3 R3, P0, RZ, -R91, RZ ;  /* 0x8000005bff037210 */ /* 0x001fe20007f1e0ff */
[----:B------:R-:W-:Y:S02]  /*61f0*/  IMAD R21, R21, R20, R12 ;  /* 0x0000001415157224 */ /* 0x000fe400078e020c */
[----:B------:R-:W0:Y:S01]  /*6200*/  LDC R6, c[0x0][0x618] ;  /* 0x00018600ff067b82 */ /* 0x000e220000000800 */
[----:B------:R-:W-:Y:S02]  /*6210*/  IMAD.MOV.U32 R7, RZ, RZ, 0x1 ;  /* 0x00000001ff077424 */ /* 0x000fe400078e00ff */
[----:B------:R-:W-:-:S04]  /*6220*/  IMAD.X R5, RZ, RZ, ~R0, P0 ;  /* 0x000000ffff057224 */ /* 0x000fc800000e0e00 */
[-C--:B-1----:R-:W-:Y:S01]  /*6230*/  IMAD R0, R5, R14.reuse, RZ ;  /* 0x0000000e05007224 */ /* 0x082fe200078e02ff */
[----:B------:R-:W1:Y:S01]  /*6240*/  LDC R8, c[0x0][0x608] ;  /* 0x00018200ff087b82 */ /* 0x000e620000000800 */
[----:B------:R-:W-:-:S04]  /*6250*/  IMAD.WIDE.U32 R4, R3, R14, R16 ;  /* 0x0000000e03047225 */ /* 0x000fc800078e0010 */
[----:B------:R-:W-:Y:S01]  /*6260*/  IMAD R3, R3, R15, R0 ;  /* 0x0000000f03037224 */ /* 0x000fe200078e0200 */
[----:B------:R-:W-:Y:S02]  /*6270*/  I2FP.F32.U32 R0, R24 ;  /* 0x0000001800007245 */ /* 0x000fe40000201000 */
[----:B------:R-:W3:Y:S01]  /*6280*/  LDC R26, c[0x0][0x658] ;  /* 0x00019600ff1a7b82 */ /* 0x000ee20000000800 */
[----:B------:R-:W-:Y:S01]  /*6290*/  IMAD.IADD R3, R5, 0x1, R3 ;  /* 0x0000000105037824 */ /* 0x000fe200078e0203 */
[----:B--2---:R-:W-:Y:S01]  /*62a0*/  ISETP.NE.U32.AND P0, PT, R28, RZ, PT ;  /* 0x000000ff1c00720c */ /* 0x004fe20003f05070 */
[----:B------:R-:W-:Y:S01]  /*62b0*/  FMUL R0, R0, UR4 ;  /* 0x0000000400007c20 */ /* 0x000fe20008400000 */
[----:B------:R-:W-:Y:S02]  /*62c0*/  IMAD.MOV.U32 R5, RZ, RZ, -0x1 ;  /* 0xffffffffff057424 */ /* 0x000fe400078e00ff */
[----:B------:R-:W-:Y:S01]  /*62d0*/  ISETP.NE.AND.EX P0, PT, R29, RZ, PT, P0 ;  /* 0x000000ff1d00720c */ /* 0x000fe20003f05300 */
[----:B------:R2:W4:Y:S01]  /*62e0*/  F2I.U32.TRUNC.NTZ R13, R0 ;  /* 0x00000000000d7305 */ /* 0x000522000020f000 */
[----:B------:R-:W2:Y:S01]  /*62f0*/  LDC R15, c[0x0][0x148] ;  /* 0x00005200ff0f7b82 */ /* 0x000ea20000000800 */
[----:B0-----:R-:W-:-:S02]  /*6300*/  SHF.R.U64 R12, R4, R6, R3 ;  /* 0x00000006040c7219 */ /* 0x001fc40000001203 */
[----:B------:R-:W-:-:S05]  /*6310*/  SHF.R.U32.HI R3, RZ, R6, R3 ;  /* 0x00000006ff037219 */ /* 0x000fca0000011603 */
[----:B------:R-:W0:Y:S01]  /*6320*/  LDC R20, c[0x0][0x600] ;  /* 0x00018000ff147b82 */ /* 0x000e220000000800 */
[-CC-:B-1----:R-:W-:Y:S02]  /*6330*/  SHF.R.U64 R10, R12, R8.reuse, R3.reuse ;  /* 0x000000080c0a7219 */ /* 0x182fe40000001203 */
[----:B------:R-:W-:-:S05]  /*6340*/  SHF.R.U32.HI R3, RZ, R8, R3 ;  /* 0x00000008ff037219 */ /* 0x000fca0000011603 */
[----:B------:R-:W1:Y:S01]  /*6350*/  LDC R27, c[0x0][0x648] ;  /* 0x00019200ff1b7b82 */ /* 0x000e620000000800 */
[-C--:B---3--:R-:W-:Y:S02]  /*6360*/  SHF.L.U32 R4, R5, R26.reuse, RZ ;  /* 0x0000001a05047219 */ /* 0x088fe400000006ff */
[-CC-:B------:R-:W-:Y:S02]  /*6370*/  SHF.R.U64 R14, R10, R26.reuse, R3.reuse ;  /* 0x0000001a0a0e7219 */ /* 0x180fe40000001203 */
[----:B------:R-:W-:Y:S02]  /*6380*/  SHF.R.U32.HI R5, RZ, R26, R3 ;  /* 0x0000001aff057219 */ /* 0x000fe40000011603 */
[----:B------:R-:W-:Y:S01]  /*6390*/  LOP3.LUT R25, RZ, R4, RZ, 0x33, !PT ;  /* 0x00000004ff197212 */ /* 0x000fe200078e33ff */
[----:B------:R-:W3:Y:S01]  /*63a0*/  LDC R30, c[0x0][0x638] ;  /* 0x00018e00ff1e7b82 */ /* 0x000ee20000000800 */
[----:B------:R-:W-:Y:S01]  /*63b0*/  SHF.L.U32 R26, R7, R26, RZ ;  /* 0x0000001a071a7219 */ /* 0x000fe200000006ff */
[----:B------:R-:W-:-:S06]  /*63c0*/  IMAD.MOV.U32 R4, RZ, RZ, R14 ;  /* 0x000000ffff047224 */ /* 0x000fcc00078e000e */
[----:B------:R-:W0:Y:S01]  /*63d0*/  LDC R31, c[0x0][0x610] ;  /* 0x00018400ff1f7b82 */ /* 0x000e220000000800 */
[----:B----4-:R-:W-:Y:S05]  /*63e0*/  @!P0 BRA `(.L_x_163) ;  /* 0x0000000000288947 */ /* 0x010fea0003800000 */
        /* <DEDUP_REMOVED lines=10> */
.L_x_163:
[----:B------:R-:W-:Y:S01]  /*6490*/  ISETP.NE.AND P0, PT, R2, 0x1, PT ;  /* 0x000000010200780c */ /* 0x000fe20003f05270 */
[----:B0-----:R-:W-:Y:S01]  /*64a0*/  VIADD R7, R20, 0xffffffff ;  /* 0xffffffff14077836 */ /* 0x001fe20000000000 */
[----:B-12---:R-:W-:Y:S01]  /*64b0*/  SHF.R.U64 R0, R4, R27, R5 ;  /* 0x0000001b04007219 */ /* 0x006fe20000001205 */
[----:B------:R-:W-:Y:S01]  /*64c0*/  IMAD.MOV R13, RZ, RZ, -R13 ;  /* 0x000000ffff0d7224 */ /* 0x000fe200078e0a0d */
[----:B------:R-:W-:Y:S01]  /*64d0*/  LOP3.LUT R5, R10, R25, RZ, 0xc0, !PT ;  /* 0x000000190a057212 */ /* 0x000fe200078ec0ff */
[----:B------:R-:W-:Y:S01]  /*64e0*/  IMAD.MOV.U32 R4, RZ, RZ, 0x1 ;  /* 0x00000001ff047424 */ /* 0x000fe200078e00ff */
[----:B------:R-:W-:Y:S01]  /*64f0*/  LOP3.LUT R12, R12, R7, RZ, 0xc0, !PT ;  /* 0x000000070c0c7212 */ /* 0x000fe200078ec0ff */
[----:B------:R-:W-:Y:S02]  /*6500*/  IMAD.MOV R3, RZ, RZ, -R0 ;  /* 0x000000ffff037224 */ /* 0x000fe400078e0a00 */
[----:B------:R-:W-:Y:S02]  /*6510*/  IMAD R0, R26, R0, R5 ;  /* 0x000000001a007224 */ /* 0x000fe400078e0205 */
[----:B---3--:R-:W-:-:S02]  /*6520*/  IMAD R3, R3, R30, R14 ;  /* 0x0000001e03037224 */ /* 0x008fc400078e020e */
[----:B------:R-:W-:Y:S02]  /*6530*/  @P0 IMAD R21, R15, R13, R24 ;  /* 0x0000000d0f150224 */ /* 0x000fe400078e0218 */
[----:B------:R-:W-:Y:S01]  /*6540*/  IMAD R5, R3, R20, R12 ;  /* 0x0000001403057224 */ /* 0x000fe200078e020c */
[----:B------:R-:W-:Y:S01]  /*6550*/  PRMT R3, R4, 0x7610, R3 ;  /* 0x0000761004037816 */ /* 0x000fe20000000003 */
[----:B------:R-:W-:-:S05]  /*6560*/  IMAD R0, R0, R31, R21 ;  /* 0x0000001f00007224 */ /* 0x000fca00078e0215 */
[----:B------:R-:W-:Y:S02]  /*6570*/  SEL R93, R5, R0, !P0 ;  /* 0x00000000055d7207 */ /* 0x000fe40004000000 */
[----:B------:R-:W-:-:S07]  /*6580*/  SEL R0, R0, R5, !P0 ;  /* 0x0000000500007207 */ /* 0x000fce0004000000 */
.L_x_161:
[----:B------:R-:W-:Y:S01]  /*6590*/  LOP3.LUT P0, RZ, R3, 0xff, RZ, 0xc0, !PT ;  /* 0x000000ff03ff7812 */ /* 0x000fe2000780c0ff */
[----:B------:R-:W-:-:S12]  /*65a0*/  IMAD.MOV.U32 R92, RZ, RZ, R0 ;  /* 0x000000ffff5c7224 */ /* 0x000fd800078e0000 */
[----:B------:R-:W-:Y:S05]  /*65b0*/  @P0 BRA `(.L_x_164) ;  /* 0xffffffac00140947 */ /* 0x000fea000383ffff */
[----:B------:R-:W-:Y:S05]  /*65c0*/  EXIT ;  /* 0x000000000000794d */ /* 0x000fea0003800000 */
.L_x_7:
[----:B0-----:R-:W-:Y:S01]  /*65d0*/  ULDC.64 UR4, c[0x0][0x650] ;  /* 0x0001940000047ab9 */ /* 0x001fe20000000a00 */
        /* <DEDUP_REMOVED lines=25> */
.L_x_166:
[----:B------:R-:W0:Y:S01]  /*6770*/  LDC.64 R28, c[0x0][0x640] ;  /* 0x00019000ff1c7b82 */ /* 0x000e220000000a00 */
[-CC-:B------:R-:W-:Y:S01]  /*6780*/  SHF.R.U64 R22, R12, R6.reuse, R13.reuse ;  /* 0x000000060c167219 */ /* 0x180fe2000000120d */
[----:B------:R-:W-:Y:S01]  /*6790*/  IMAD.MOV.U32 R30, RZ, RZ, 0x1 ;  /* 0x00000001ff1e7424 */ /* 0x000fe200078e00ff */
[----:B------:R-:W-:Y:S02]  /*67a0*/  SHF.R.U32.HI R6, RZ, R6, R13 ;  /* 0x00000006ff067219 */ /* 0x000fe4000001160d */
        /* <DEDUP_REMOVED lines=8> */
[----:B------:R-:W-:Y:S01]  /*6830*/  IMAD.IADD R9, R9, 0x1, R11 ;  /* 0x0000000109097824 */ /* 0x000fe200078e020b */
[----:B0-----:R-:W-:-:S04]  /*6840*/  ISETP.NE.U32.AND P0, PT, R28, RZ, PT ;  /* 0x000000ff1c00720c */ /* 0x001fc80003f05070 */
[----:B------:R-:W-:Y:S02]  /*6850*/  ISETP.NE.AND.EX P0, PT, R29, RZ, PT, P0 ;  /* 0x000000ff1d00720c */ /* 0x000fe40003f05300 */
[----:B------:R-:W0:Y:S01]  /*6860*/  LDC R20, c[0x0][0x600] ;  /* 0x00018000ff147b82 */ /* 0x000e220000000800 */
[-CC-:B-1----:R-:W-:Y:S01]  /*6870*/  SHF.R.U64 R14, R8, R10.reuse, R9.reuse ;  /* 0x0000000a080e7219 */ /* 0x182fe20000001209 */
[----:B------:R-:W-:Y:S01]  /*6880*/  IMAD.MOV.U32 R8, RZ, RZ, -0x1 ;  /* 0xffffffffff087424 */ /* 0x000fe200078e00ff */
[----:B------:R-:W-:-:S05]  /*6890*/  SHF.R.U32.HI R9, RZ, R10, R9 ;  /* 0x0000000aff097219 */ /* 0x000fca0000011609 */
[----:B------:R-:W1:Y:S01]  /*68a0*/  LDC R26, c[0x0][0x648] ;  /* 0x00019200ff1a7b82 */ /* 0x000e620000000800 */
[-CC-:B--2---:R-:W-:Y:S02]  /*68b0*/  SHF.R.U64 R21, R14, R12.reuse, R9.reuse ;  /* 0x0000000c0e157219 */ /* 0x184fe40000001209 */
[----:B------:R-:W-:-:S05]  /*68c0*/  SHF.R.U32.HI R6, RZ, R12, R9 ;  /* 0x0000000cff067219 */ /* 0x000fca0000011609 */
[----:B------:R-:W2:Y:S01]  /*68d0*/  LDC R27, c[0x0][0x638] ;  /* 0x00018e00ff1b7b82 */ /* 0x000ea20000000800 */
[-C--:B---3--:R-:W-:Y:S02]  /*68e0*/  SHF.L.U32 R8, R8, R25.reuse, RZ ;  /* 0x0000001908087219 */ /* 0x088fe400000006ff */
[-CC-:B------:R-:W-:Y:S02]  /*68f0*/  SHF.R.U64 R23, R21, R25.reuse, R6.reuse ;  /* 0x0000001915177219 */ /* 0x180fe40000001206 */
[----:B------:R-:W-:Y:S02]  /*6900*/  LOP3.LUT R32, RZ, R8, RZ, 0x33, !PT ;  /* 0x00000008ff207212 */ /* 0x000fe400078e33ff */
[----:B------:R-:W-:Y:S01]  /*6910*/  SHF.R.U32.HI R9, RZ, R25, R6 ;  /* 0x00000019ff097219 */ /* 0x000fe20000011606 */
[----:B------:R-:W3:Y:S01]  /*6920*/  LDC R31, c[0x0][0x610] ;  /* 0x00018400ff1f7b82 */ /* 0x000ee20000000800 */
[----:B------:R-:W-:Y:S01]  /*6930*/  IMAD.MOV.U32 R8, RZ, RZ, R23 ;  /* 0x000000ffff087224 */ /* 0x000fe200078e0017 */
[----:B------:R-:W-:Y:S06]  /*6940*/  @!P0 BRA `(.L_x_167) ;  /* 0x0000000000288947 */ /* 0x000fec0003800000 */
        /* <DEDUP_REMOVED lines=10> */
.L_x_167:
[----:B------:R-:W-:Y:S02]  /*69f0*/  ISETP.NE.AND P0, PT, R2, 0x1, PT ;  /* 0x000000010200780c */ /* 0x000fe40003f05270 */
[----:B-1----:R-:W-:Y:S01]  /*6a00*/  SHF.R.U64 R6, R8, R26, R9 ;  /* 0x0000001a08067219 */ /* 0x002fe20000001209 */
[----:B0-----:R-:W-:Y:S01]  /*6a10*/  VIADD R9, R20, 0xffffffff ;  /* 0xffffffff14097836 */ /* 0x001fe20000000000 */
[----:B------:R-:W-:Y:S02]  /*6a20*/  SHF.L.U32 R30, R30, R25, RZ ;  /* 0x000000191e1e7219 */ /* 0x000fe400000006ff */
[----:B------:R-:W-:Y:S01]  /*6a30*/  LOP3.LUT R5, R21, R32, RZ, 0xc0, !PT ;  /* 0x0000002015057212 */ /* 0x000fe200078ec0ff */
[----:B------:R-:W-:-:S04]  /*6a40*/  IMAD.MOV R8, RZ, RZ, -R6 ;  /* 0x000000ffff087224 */ /* 0x000fc800078e0a06 */
[----:B------:R-:W-:Y:S01]  /*6a50*/  IMAD R6, R30, R6, R5 ;  /* 0x000000061e067224 */ /* 0x000fe200078e0205 */
[----:B------:R-:W-:Y:S01]  /*6a60*/  LOP3.LUT R5, R14, R9, RZ, 0xc0, !PT ;  /* 0x000000090e057212 */ /* 0x000fe200078ec0ff */
[----:B------:R-:W-:Y:S02]  /*6a70*/  @P0 IMAD R3, R7, R24, R4 ;  /* 0x0000001807030224 */ /* 0x000fe400078e0204 */
[----:B--2---:R-:W-:Y:S02]  /*6a80*/  IMAD R4, R8, R27, R23 ;  /* 0x0000001b08047224 */ /* 0x004fe400078e0217 */
[----:B---3--:R-:W-:Y:S02]  /*6a90*/  IMAD R3, R6, R31, R3 ;  /* 0x0000001f06037224 */ /* 0x008fe400078e0203 */
[----:B------:R-:W-:Y:S02]  /*6aa0*/  IMAD R4, R4, R20, R5 ;  /* 0x0000001404047224 */ /* 0x000fe400078e0205 */
[----:B------:R-:W-:-:S02]  /*6ab0*/  IMAD.MOV.U32 R8, RZ, RZ, 0x1 ;  /* 0x00000001ff087424 */ /* 0x000fc400078e00ff */
[----:B------:R-:W-:Y:S01]  /*6ac0*/  IMAD.MOV.U32 R6, RZ, RZ, R22 ;  /* 0x000000ffff067224 */ /* 0x000fe200078e0016 */
[----:B------:R-:W-:Y:S02]  /*6ad0*/  SEL R20, R4, R3, !P0 ;  /* 0x0000000304147207 */ /* 0x000fe40004000000 */
[----:B------:R-:W-:-:S07]  /*6ae0*/  SEL R21, R3, R4, !P0 ;  /* 0x0000000403157207 */ /* 0x000fce0004000000 */
.L_x_165:
[----:B------:R-:W-:-:S08]  /*6af0*/  NOP ;  /* 0x0000000000007918 */ /* 0x000fd00000000000 */
[----:B------:R-:W0:-:S00]  /*6b00*/  USETMAXREG.DEALLOC.CTAPOOL 0x28 ;  /* 0x00000028000079c8 */ /* 0x000e0000080e0500 */
[----:B0-----:R-:W-:-:S13]  /*6b10*/  ISETP.NE.AND P0, PT, R0, RZ, PT ;  /* 0x000000ff0000720c */ /* 0x001fda0003f05270 */
[----:B------:R-:W-:Y:S05]  /*6b20*/  @P0 EXIT ;  /* 0x000000000000094d */ /* 0x000fea0003800000 */
[----:B------:R-:W-:Y:S01]  /*6b30*/  LOP3.LUT P0, RZ, R8, 0xff, RZ, 0xc0, !PT ;  /* 0x000000ff08ff7812 */ /* 0x000fe2000780c0ff */
[----:B------:R-:W-:Y:S02]  /*6b40*/  IMAD.MOV.U32 R0, RZ, RZ, 0x1 ;  /* 0x00000001ff007424 */ /* 0x000fe400078e00ff */
[----:B------:R-:W-:-:S10]  /*6b50*/  IMAD.MOV.U32 R3, RZ, RZ, RZ ;  /* 0x000000ffff037224 */ /* 0x000fd400078e00ff */
[----:B------:R-:W-:Y:S05]  /*6b60*/  @!P0 BRA `(.L_x_168) ;  /* 0x0000000c00448947 */ /* 0x000fea0003800000 */
[----:B------:R-:W0:Y:S01]  /*6b70*/  LDC R0, c[0x0][0x28c] ;  /* 0x0000a300ff007b82 */ /* 0x000e220000000800 */
[----:B------:R-:W1:Y:S01]  /*6b80*/  S2R R12, SR_CgaCtaId ;  /* 0x00000000000c7919 */ /* 0x000e620000008800 */
[----:B------:R-:W-:Y:S01]  /*6b90*/  ULDC UR5, c[0x0][0x600] ;  /* 0x0001800000057ab9 */ /* 0x000fe20000000800 */
[----:B------:R-:W-:Y:S01]  /*6ba0*/  ULDC UR4, c[0x0][0xc] ;  /* 0x0000030000047ab9 */ /* 0x000fe20000000800 */
[----:B------:R-:W-:Y:S01]  /*6bb0*/  UIADD3 UR16, UR5, -0x1, URZ ;  /* 0xffffffff05107890 */ /* 0x000fe2000fffe03f */
[----:B------:R-:W-:Y:S01]  /*6bc0*/  BSSY B0, `(.L_x_168) ;  /* 0x00000cb000007945 */ /* 0x000fe20003800000 */
[----:B------:R-:W-:Y:S01]  /*6bd0*/  ULDC UR6, c[0x0][0x658] ;  /* 0x0001960000067ab9 */ /* 0x000fe20000000800 */
[----:B------:R-:W-:Y:S01]  /*6be0*/  ULDC UR5, c[0x0][0x10] ;  /* 0x0000040000057ab9 */ /* 0x000fe20000000800 */
[----:B------:R-:W-:Y:S01]  /*6bf0*/  UMOV UR7, 0xffffffff ;  /* 0xffffffff00077882 */ /* 0x000fe20000000000 */
[----:B------:R-:W-:Y:S01]  /*6c00*/  UMOV UR8, 0x1 ;  /* 0x0000000100087882 */ /* 0x000fe20000000000 */
[----:B------:R-:W-:Y:S01]  /*6c10*/  UIMAD.WIDE.U32 UR4, UR4, UR5, URZ ;  /* 0x00000005040472a5 */ /* 0x000fe2000f8e003f */
[----:B------:R-:W-:Y:S01]  /*6c20*/  IMAD.MOV.U32 R9, RZ, RZ, 0x1 ;  /* 0x00000001ff097424 */ /* 0x000fe200078e00ff */
[----:B------:R-:W-:Y:S01]  /*6c30*/  USHF.L.U32 UR7, UR7, UR6, URZ ;  /* 0x0000000607077299 */ /* 0x000fe2000800063f */
[----:B------:R-:W-:Y:S01]  /*6c40*/  LOP3.LUT R8, R19, 0x2, RZ, 0xfc, !PT ;  /* 0x0000000213087812 */ /* 0x000fe200078efcff */
[----:B------:R-:W-:-:S02]  /*6c50*/  USHF.L.U32 UR18, UR8, UR6, URZ ;  /* 0x0000000608127299 */ /* 0x000fc4000800063f */
[----:B------:R-:W-:Y:S01]  /*6c60*/  ULOP3.LUT UR17, URZ, UR7, URZ, 0x33, !UPT ;  /* 0x000000073f117292 */ /* 0x000fe2000f8e333f */
[----:B------:R-:W-:Y:S01]  /*6c70*/  ULDC UR6, c[0x0][0x14] ;  /* 0x0000050000067ab9 */ /* 0x000fe20000000800 */
[----:B------:R-:W-:Y:S01]  /*6c80*/  ULDC.64 UR22, c[0x0][0x198] ;  /* 0x0000660000167ab9 */ /* 0x000fe20000000a00 */
[----:B------:R-:W-:Y:S02]  /*6c90*/  UIMAD.WIDE.U32 UR20, UR4, UR6, URZ ;  /* 0x00000006041472a5 */ /* 0x000fe4000f8e003f */
[----:B------:R-:W-:Y:S01]  /*6ca0*/  UIMAD UR13, UR5, UR6, URZ ;  /* 0x00000006050d72a4 */ /* 0x000fe2000f8e023f */
[----:B0-----:R-:W-:-:S03]  /*6cb0*/  VIADD R0, R0, 0x1f ;  /* 0x0000001f00007836 */ /* 0x001fc60000000000 */
[----:B------:R-:W-:Y:S02]  /*6cc0*/  UIADD3 UR13, UR21, UR13, URZ ;  /* 0x0000000d150d7290 */ /* 0x000fe4000fffe03f */
[----:B------:R-:W-:-:S04]  /*6cd0*/  SHF.R.S32.HI R3, RZ, 0x1f, R0 ;  /* 0x0000001fff037819 */ /* 0x000fc80000011400 */
[----:B------:R-:W-:Y:S01]  /*6ce0*/  LEA.HI R10, R3, R0, RZ, 0x5 ;  /* 0x00000000030a7211 */ /* 0x000fe200078f28ff */
[C---:B-1----:R-:W-:Y:S02]  /*6cf0*/  IMAD.SHL.U32 R11, R12.reuse, 0x40, RZ ;  /* 0x000000400c0b7824 */ /* 0x042fe400078e00ff */
[----:B------:R-:W-:Y:S01]  /*6d00*/  IMAD.SHL.U32 R12, R12, 0x800, RZ ;  /* 0x000008000c0c7824 */ /* 0x000fe200078e00ff */
[----:B------:R-:W-:Y:S01]  /*6d10*/  SHF.R.S32.HI R10, RZ, 0x5, R10 ;  /* 0x00000005ff0a7819 */ /* 0x000fe2000001140a */
[----:B------:R-:W-:Y:S01]  /*6d20*/  IMAD.MOV.U32 R0, RZ, RZ, 0x1 ;  /* 0x00000001ff007424 */ /* 0x000fe200078e00ff */
[----:B------:R-:W-:Y:S01]  /*6d30*/  LOP3.LUT R11, R11, 0x40, RZ, 0xc0, !PT ;  /* 0x000000400b0b7812 */ /* 0x000fe200078ec0ff */
[----:B------:R-:W-:Y:S01]  /*6d40*/  IMAD.MOV.U32 R3, RZ, RZ, RZ ;  /* 0x000000ffff037224 */ /* 0x000fe200078e00ff */
[----:B------:R-:W-:Y:S01]  /*6d50*/  LOP3.LUT R12, R12, 0x800, RZ, 0xc0, !PT ;  /* 0x000008000c0c7812 */ /* 0x000fe200078ec0ff */
[----:B------:R-:W-:-:S07]  /*6d60*/  VIADD R13, R10, 0x1 ;  /* 0x000000010a0d7836 */ /* 0x000fce0000000000 */
.L_x_179:
[----:B------:R-:W-:-:S03]  /*6d70*/  UMOV UR4, 0xffffffff ;  /* 0xffffffff00047882 */ /* 0x000fc60000000000 */
[----:B------:R-:W-:Y:S05]  /*6d80*/  BRA.DIV UR4, `(.L_x_169) ;  /* 0x0000000e04c87947 */ /* 0x000fea000b800000 */
[----:B------:R-:W-:-:S13]  /*6d90*/  ELECT P6, URZ, PT ;  /* 0x00000000003f782f */ /* 0x000fda00038c0000 */
.L_x_191:
[----:B------:R-:W0:Y:S01]  /*6da0*/  LDC R4, c[0x0][0x28c] ;  /* 0x0000a300ff047b82 */ /* 0x000e220000000800 */
[----:B------:R-:W-:Y:S01]  /*6db0*/  BSSY B1, `(.L_x_170) ;  /* 0x0000038000017945 */ /* 0x000fe20003800000 */
[----:B0-----:R-:W-:-:S13]  /*6dc0*/  ISETP.LT.OR P6, PT, R4, 0x1, !P6 ;  /* 0x000000010400780c */ /* 0x001fda00077c1670 */
[----:B------:R-:W-:Y:S05]  /*6dd0*/  @P6 BRA `(.L_x_171) ;  /* 0x0000000000d46947 */ /* 0x000fea0003800000 */
[----:B------:R-:W-:Y:S02]  /*6de0*/  IMAD R20, R20, 0x80, R11 ;  /* 0x0000008014147824 */ /* 0x000fe400078e020b */
[----:B------:R-:W-:Y:S02]  /*6df0*/  IMAD.SHL.U32 R21, R21, 0x80, RZ ;  /* 0x0000008015157824 */ /* 0x000fe400078e00ff */
[----:B------:R-:W-:Y:S02]  /*6e00*/  IMAD.MOV.U32 R24, RZ, RZ, RZ ;  /* 0x000000ffff187224 */ /* 0x000fe400078e00ff */
[----:B------:R-:W-:Y:S02]  /*6e10*/  IMAD.MOV.U32 R4, RZ, RZ, R13 ;  /* 0x000000ffff047224 */ /* 0x000fe400078e000d */
[----:B------:R-:W-:Y:S02]  /*6e20*/  IMAD.MOV.U32 R5, RZ, RZ, R0 ;  /* 0x000000ffff057224 */ /* 0x000fe400078e0000 */
[----:B------:R-:W-:-:S07]  /*6e30*/  IMAD.MOV.U32 R7, RZ, RZ, R3 ;  /* 0x000000ffff077224 */ /* 0x000fce00078e0003 */
.L_x_174:
[----:B------:R-:W0:Y:S01]  /*6e40*/  S2R R15, SR_CgaCtaId ;  /* 0x00000000000f7919 */ /* 0x000e220000008800 */
[----:B------:R-:W-:Y:S02]  /*6e50*/  MOV R14, 0x400 ;  /* 0x00000400000e7802 */ /* 0x000fe40000000f00 */
[----:B------:R-:W-:Y:S02]  /*6e60*/  LOP3.LUT P1, RZ, R18, 0x7f, RZ, 0xc0, !PT ;  /* 0x0000007f12ff7812 */ /* 0x000fe4000782c0ff */
[----:B0-----:R-:W-:Y:S02]  /*6e70*/  LEA R22, R15, R14, 0x18 ;  /* 0x0000000e0f167211 */ /* 0x001fe400078ec0ff */
[----:B------:R-:W-:-:S09]  /*6e80*/  SHF.L.U32 R14, R5, 0x1f, RZ ;  /* 0x0000001f050e7819 */ /* 0x000fd200000006ff */
[----:B------:R-:W0:Y:S01]  /*6e90*/  @!P1 LDC R15, c[0x0][0x500] ;  /* 0x00014000ff0f9b82 */ /* 0x000e220000000800 */
[----:B------:R-:W-:-:S04]  /*6ea0*/  IMAD R23, R7, 0x8, R22 ;  /* 0x0000000807177824 */ /* 0x000fc800078e0216 */
[----:B------:R-:W1:Y:S02]  /*6eb0*/  SYNCS.PHASECHK.TRANS64.TRYWAIT P0, [R23+URZ+0x28], R14 ;  /* 0x0000280e170075a7 */ /* 0x000e64000800017f */
[----:B-1----:R-:W-:Y:S05]  /*6ec0*/  @!P0 BRA `(.L_x_172) ;  /* 0x0000000c00988947 */ /* 0x002fea0003800000 */
.L_x_192:
[----:B-1----:R-:W-:Y:S01]  /*6ed0*/  PRMT R14, R8, 0x9910, RZ ;  /* 0x00009910080e7816 */ /* 0x002fe200000000ff */
[----:B0-----:R0:W-:Y:S03]  /*6ee0*/  @!P1 SYNCS.ARRIVE.TRANS64 RZ, [R23+URZ], R15 ;  /* 0x0000000f17ff99a7 */ /* 0x0011e6000800003f */
[----:B------:R-:W-:-:S13]  /*6ef0*/  ISETP.NE.AND P0, PT, R14, 0x2, PT ;  /* 0x000000020e00780c */ /* 0x000fda0003f05270 */
[----:B0-----:R-:W-:Y:S05]  /*6f00*/  @P0 BRA `(.L_x_173) ;  /* 0x0000000000040947 */ /* 0x001fea0003800000 */
[----:B------:R-:W-:Y:S01]  /*6f10*/  BPT.TRAP 0x1 ;  /* 0x000000040000795c */ /* 0x000fe20000300000 */
.L_x_173:
[----:B------:R-:W-:Y:S01]  /*6f20*/  IMAD R14, R7, 0x1000, R12 ;  /* 0x00001000070e7824 */ /* 0x000fe200078e020c */
[----:B------:R-:W-:Y:S01]  /*6f30*/  R2UR UR9, R23 ;  /* 0x00000000170972ca */ /* 0x000fe200000e0000 */
[--C-:B------:R-:W-:Y:S01]  /*6f40*/  IMAD R15, R7, 0x2000, R22.reuse ;  /* 0x00002000070f7824 */ /* 0x100fe200078e0216 */
[----:B------:R-:W-:Y:S01]  /*6f50*/  UIADD3 UR4, UP0, UR22, 0xf0, URZ ;  /* 0x000000f016047890 */ /* 0x000fe2000ff1e03f */
[----:B------:R-:W-:Y:S01]  /*6f60*/  IMAD R14, R14, 0x2, R22 ;  /* 0x000000020e0e7824 */ /* 0x000fe200078e0216 */
[----:B------:R-:W-:Y:S01]  /*6f70*/  R2UR UR11, R21 ;  /* 0x00000000150b72ca */ /* 0x000fe200000e0000 */
[----:B------:R-:W-:Y:S01]  /*6f80*/  VIADD R4, R4, 0xffffffff ;  /* 0xffffffff04047836 */ /* 0x000fe20000000000 */
[----:B------:R-:W-:Y:S01]  /*6f90*/  R2UR UR5, R15 ;  /* 0x000000000f0572ca */ /* 0x000fe200000e0000 */
[----:B------:R-:W-:Y:S01]  /*6fa0*/  UIADD3 UR24, UP1, UR22, 0x1f0, URZ ;  /* 0x000001f016187890 */ /* 0x000fe2000ff3e03f */
[----:B------:R-:W-:Y:S01]  /*6fb0*/  R2UR UR8, R14 ;  /* 0x000000000e0872ca */ /* 0x000fe200000e0000 */
[----:B------:R-:W-:Y:S01]  /*6fc0*/  VIADD R7, R7, 0x1 ;  /* 0x0000000107077836 */ /* 0x000fe20000000000 */
[----:B------:R-:W-:Y:S01]  /*6fd0*/  R2UR UR10, R24 ;  /* 0x00000000180a72ca */ /* 0x000fe200000e0000 */
[----:B------:R-:W-:Y:S01]  /*6fe0*/  UIADD3.X UR25, URZ, UR23, URZ, UP1, !UPT ;  /* 0x000000173f197290 */ /* 0x000fe20008ffe43f */
[----:B------:R-:W-:Y:S01]  /*6ff0*/  R2UR UR12, R6 ;  /* 0x00000000060c72ca */ /* 0x000fe200000e0000 */
[----:B------:R-:W-:Y:S01]  /*7000*/  UMOV UR6, 0x0 ;  /* 0x0000000000067882 */ /* 0x000fe20000000000 */
[----:B------:R-:W-:Y:S01]  /*7010*/  R2UR UR19, R20 ;  /* 0x00000000141372ca */ /* 0x000fe200000e0000 */
[----:B------:R-:W-:Y:S01]  /*7020*/  UMOV UR7, 0x10000000 ;  /* 0x1000000000077882 */ /* 0x000fe20000000000 */
[----:B------:R-:W-:Y:S01]  /*7030*/  ISETP.GT.AND P1, PT, R4, 0x1, PT ;  /* 0x000000010400780c */ /* 0x000fe20003f24270 */
[----:B------:R-:W-:Y:S01]  /*7040*/  UMOV UR26, 0x30000 ;  /* 0x00030000001a7882 */ /* 0x000fe20000000000 */
[C---:B------:R-:W-:Y:S01]  /*7050*/  ISETP.NE.AND P0, PT, R7.reuse, 0x5, PT ;  /* 0x000000050700780c */ /* 0x040fe20003f05270 */
[----:B------:R-:W-:Y:S01]  /*7060*/  UIADD3 UR14, UR5, 0x100, URZ ;  /* 0x00000100050e7890 */ /* 0x000fe2000fffe03f */
[----:B------:R-:W-:Y:S01]  /*7070*/  VIADD R24, R24, 0x20 ;  /* 0x0000002018187836 */ /* 0x000fe20000000000 */
[----:B------:R-:W-:Y:S01]  /*7080*/  UIADD3.X UR5, URZ, UR23, URZ, UP0, !UPT ;  /* 0x000000173f057290 */ /* 0x000fe200087fe43f */
[----:B------:R-:W-:Y:S01]  /*7090*/  SEL R14, RZ, 0x1, P0 ;  /* 0x00000001ff0e7807 */ /* 0x000fe20000000000 */
[----:B------:R-:W-:Y:S01]  /*70a0*/  UIADD3 UR15, UR8, 0xa100, URZ ;  /* 0x0000a100080f7890 */ /* 0x000fe2000fffe03f */
[----:B------:R-:W-:-:S02]  /*70b0*/  SEL R7, R7, RZ, P0 ;  /* 0x000000ff07077207 */ /* 0x000fc40000000000 */
[----:B------:R-:W-:Y:S01]  /*70c0*/  UMOV UR8, UR14 ;  /* 0x0000000e00087c82 */ /* 0x000fe20008000000 */
[----:B------:R-:W-:-:S03]  /*70d0*/  LOP3.LUT R5, R5, R14, RZ, 0x3c, !PT ;  /* 0x0000000e05057212 */ /* 0x000fc600078e3cff */
[----:B------:R0:W-:Y:S02]  /*70e0*/  UTMALDG.3D [UR8], [UR4], desc[UR6] ;  /* 0x00000608040075b4 */ /* 0x0001e40008011000 */
[----:B0-----:R-:W-:Y:S01]  /*70f0*/  UMOV UR8, UR15 ;  /* 0x0000000f00087c82 */ /* 0x001fe20008000000 */
[----:B------:R-:W-:Y:S02]  /*7100*/  UMOV UR11, UR19 ;  /* 0x00000013000b7c82 */ /* 0x000fe40008000000 */
[----:B------:R0:W-:Y:S02]  /*7110*/  UTMALDG.3D.MULTICAST [UR8], [UR24], UR26, desc[UR6] ;  /* 0x00000608180073b4 */ /* 0x0001e4000801181a */
[----:B0-----:R-:W-:Y:S05]  /*7120*/  @P1 BRA `(.L_x_174) ;  /* 0xfffffffc00441947 */ /* 0x001fea000383ffff */
.L_x_171:
[----:B------:R-:W-:Y:S05]  /*7130*/  BSYNC B1 ;  /* 0x0000000000017941 */ /* 0x000fea0003800000 */
.L_x_170:
[----:B------:R-:W-:Y:S01]  /*7140*/  LOP3.LUT P1, RZ, R9, 0xff, RZ, 0xc0, !PT ;  /* 0x000000ff09ff7812 */ /* 0x000fe2000782c0ff */
[C---:B------:R-:W-:Y:S01]  /*7150*/  IMAD.IADD R6, R10.reuse, 0x1, R3 ;  /* 0x000000010a067824 */ /* 0x040fe200078e0203 */
[----:B------:R-:W-:Y:S01]  /*7160*/  ULDC.64 UR4, c[0x0][0x650] ;  /* 0x0001940000047ab9 */ /* 0x000fe20000000a00 */
[----:B------:R-:W-:Y:S01]  /*7170*/  ISETP.GE.U32.AND P2, PT, R10, 0x5, PT ;  /* 0x000000050a00780c */ /* 0x000fe20003f46070 */
[----:B------:R-:W-:Y:S01]  /*7180*/  BSSY B1, `(.L_x_175) ;  /* 0x000006c000017945 */ /* 0x000fe20003800000 */
[----:B------:R-:W-:Y:S01]  /*7190*/  IMAD.MOV.U32 R21, RZ, RZ, -0x1 ;  /* 0xffffffffff157424 */ /* 0x000fe200078e00ff */
[----:B------:R-:W-:Y:S01]  /*71a0*/  ISETP.GT.U32.AND P0, PT, R6, 0x4, PT ;  /* 0x000000040600780c */ /* 0x000fe20003f04070 */
[----:B------:R-:W-:Y:S01]  /*71b0*/  IMAD.MOV.U32 R20, RZ, RZ, -0x1 ;  /* 0xffffffffff147424 */ /* 0x000fe200078e00ff */
[----:B------:R-:W-:Y:S02]  /*71c0*/  PRMT R9, RZ, 0x7610, R9 ;  /* 0x00007610ff097816 */ /* 0x000fe40000000009 */
[----:B------:R-:W-:-:S03]  /*71d0*/  ISETP.LT.U32.AND P0, PT, R10, 0x5, P0 ;  /* 0x000000050a00780c */ /* 0x000fc60000701070 */
[----:B------:R-:W0:Y:S01]  /*71e0*/  @P1 S2R R5, SR_CgaCtaId ;  /* 0x0000000000051919 */ /* 0x000e220000008800 */
[----:B------:R-:W-:-:S04]  /*71f0*/  @P1 MOV R4, 0x400 ;  /* 0x0000040000041802 */ /* 0x000fc80000000f00 */
[----:B0-----:R-:W-:Y:S01]  /*7200*/  @P1 LEA R3, R5, R4, 0x18 ;  /* 0x0000000405031211 */ /* 0x001fe200078ec0ff */
[----:B------:R-:W-:-:S03]  /*7210*/  IMAD.WIDE.U32 R4, R6, -0x33333333, RZ ;  /* 0xcccccccd06047825 */ /* 0x000fc600078e00ff */
[----:B------:R0:W-:Y:S01]  /*7220*/  @P1 SYNCS.ARRIVE.TRANS64.A1T0 RZ, [R3+URZ+0x68], RZ ;  /* 0x000068ff03ff19a7 */ /* 0x0001e2000810003f */
[----:B------:R-:W-:Y:S02]  /*7230*/  IADD3 R16, P1, R16, UR20, RZ ;  /* 0x0000001410107c10 */ /* 0x000fe4000ff3e0ff */
[----:B------:R-:W-:Y:S02]  /*7240*/  SHF.R.U32.HI R5, RZ, 0x2, R5 ;  /* 0x00000002ff057819 */ /* 0x000fe40000011605 */
[----:B------:R-:W-:Y:S02]  /*7250*/  IADD3.X R17, R17, UR13, RZ, P1, !PT ;  /* 0x0000000d11117c10 */ /* 0x000fe40008ffe4ff */
[----:B------:R-:W-:Y:S02]  /*7260*/  PRMT R4, RZ, 0x7610, R4 ;  /* 0x00007610ff047816 */ /* 0x000fe40000000004 */
[----:B0-----:R-:W-:Y:S02]  /*7270*/  SEL R3, RZ, 0x1, !P0 ;  /* 0x00000001ff037807 */ /* 0x001fe40004000000 */
[----:B------:R-:W-:-:S02]  /*7280*/  ISETP.GE.U32.AND P0, PT, R16, UR4, PT ;  /* 0x0000000410007c0c */ /* 0x000fc4000bf06070 */
[----:B------:R-:W-:Y:S01]  /*7290*/  LOP3.LUT R0, R0, R3, RZ, 0x3c, !PT ;  /* 0x0000000300007212 */ /* 0x000fe200078e3cff */
[----:B------:R-:W-:Y:S01]  /*72a0*/  IMAD R3, R5, -0x5, R6 ;  /* 0xfffffffb05037824 */ /* 0x000fe200078e0206 */
[----:B------:R-:W-:Y:S01]  /*72b0*/  ISETP.GE.U32.AND.EX P0, PT, R17, UR5, PT, P0 ;  /* 0x0000000511007c0c */ /* 0x000fe2000bf06100 */
[----:B------:R-:W-:Y:S01]  /*72c0*/  IMAD.MOV.U32 R6, RZ, RZ, -0x1 ;  /* 0xffffffffff067424 */ /* 0x000fe200078e00ff */
[----:B------:R-:W-:-:S11]  /*72d0*/  @P2 LOP3.LUT R0, R0, 0x1, R5, 0x78, !PT ;  /* 0x0000000100002812 */ /* 0x000fd600078e7805 */
[----:B------:R-:W-:Y:S05]  /*72e0*/  @P0 BRA `(.L_x_176) ;  /* 0x0000000400540947 */ /* 0x000fea0003800000 */
[----:B------:R-:W0:Y:S01]  /*72f0*/  S2R R15, SR_CTAID.X ;  /* 0x00000000000f7919 */ /* 0x000e220000002500 */
[----:B------:R-:W-:Y:S01]  /*7300*/  ULDC.64 UR4, c[0x0][0x628] ;  /* 0x00018a0000047ab9 */ /* 0x000fe20000000a00 */
[----:B------:R-:W-:Y:S01]  /*7310*/  ULDC UR7, c[0x0][0x630] ;  /* 0x00018c0000077ab9 */ /* 0x000fe20000000800 */
[----:B------:R-:W-:Y:S01]  /*7320*/  ISETP.NE.U32.AND P0, PT, RZ, UR4, PT ;  /* 0x00000004ff007c0c */ /* 0x000fe2000bf05070 */
[----:B------:R-:W1:Y:S01]  /*7330*/  S2R R20, SR_CTAID.Y ;  /* 0x0000000000147919 */ /* 0x000e620000002600 */
[----:B------:R-:W-:Y:S01]  /*7340*/  ULDC UR8, c[0x0][0x150] ;  /* 0x0000540000087ab9 */ /* 0x000fe20000000800 */
[----:B------:R-:W-:Y:S01]  /*7350*/  IMAD.MOV.U32 R4, RZ, RZ, R16 ;  /* 0x000000ffff047224 */ /* 0x000fe200078e0010 */
[----:B------:R-:W-:Y:S01]  /*7360*/  ISETP.NE.AND.EX P0, PT, RZ, UR5, PT, P0 ;  /* 0x00000005ff007c0c */ /* 0x000fe2000bf05300 */
[----:B------:R-:W-:Y:S01]  /*7370*/  IMAD.MOV.U32 R5, RZ, RZ, R17 ;  /* 0x000000ffff057224 */ /* 0x000fe200078e0011 */
[----:B0-----:R-:W-:-:S11]  /*7380*/  I2FP.F32.U32 R22, R15 ;  /* 0x0000000f00167245 */ /* 0x001fd60000201000 */
[----:B------:R-:W-:Y:S05]  /*7390*/  @!P0 BRA `(.L_x_177) ;  /* 0x0000000000288947 */ /* 0x000fea0003800000 */
[----:B------:R-:W-:Y:S02]  /*73a0*/  ULDC UR6, c[0x0][0x634] ;  /* 0x00018d0000067ab9 */ /* 0x000fe40000000800 */
[----:B------:R-:W-:-:S05]  /*73b0*/  IADD3 R5, P0, R16, UR6, RZ ;  /* 0x0000000610057c10 */ /* 0x000fca000ff1e0ff */
[----:B------:R-:W-:-:S04]  /*73c0*/  IMAD.X R21, RZ, RZ, R17, P0 ;  /* 0x000000ffff157224 */ /* 0x000fc800000e0611 */
[----:B------:R-:W-:-:S04]  /*73d0*/  IMAD.WIDE.U32 R6, R21, UR4, RZ ;  /* 0x0000000415067c25 */ /* 0x000fc8000f8e00ff */
[----:B------:R-:W-:-:S04]  /*73e0*/  IMAD.WIDE.U32 R6, P0, R5, UR5, R6 ;  /* 0x0000000505067c25 */ /* 0x000fc8000f800006 */
[----:B------:R-:W-:-:S04]  /*73f0*/  IMAD.WIDE.U32 R4, R5, UR4, RZ ;  /* 0x0000000405047c25 */ /* 0x000fc8000f8e00ff */
[----:B------:R-:W-:Y:S01]  /*7400*/  IMAD.MOV.U32 R4, RZ, RZ, R7 ;  /* 0x000000ffff047224 */ /* 0x000fe200078e0007 */
[----:B------:R-:W-:Y:S01]  /*7410*/  IADD3 RZ, P1, R5, R6, RZ ;  /* 0x0000000605ff7210 */ /* 0x000fe20007f3e0ff */
[----:B------:R-:W-:-:S04]  /*7420*/  IMAD.X R5, RZ, RZ, RZ, P0 ;  /* 0x000000ffff057224 */ /* 0x000fc800000e06ff */
[----:B------:R-:W-:-:S08]  /*7430*/  IMAD.WIDE.U32.X R4, R21, UR5, R4, P1 ;  /* 0x0000000515047c25 */ /* 0x000fd000088e0404 */
.L_x_177:
[--C-:B------:R-:W-:Y:S01]  /*7440*/  SHF.R.U64 R14, R4, UR7, R5.reuse ;  /* 0x00000007040e7c19 */ /* 0x100fe20008001205 */
[----:B------:R-:W-:Y:S01]  /*7450*/  FMUL R22, R22, UR8 ;  /* 0x0000000816167c20 */ /* 0x000fe20008400000 */
[----:B------:R-:W-:Y:S01]  /*7460*/  SHF.R.U32.HI R4, RZ, UR7, R5 ;  /* 0x00000007ff047c19 */ /* 0x000fe20008011605 */
[----:B------:R-:W0:Y:S01]  /*7470*/  LDC R6, c[0x0][0x144] ;  /* 0x00005100ff067b82 */ /* 0x000e220000000800 */
[----:B------:R-:W-:Y:S01]  /*7480*/  IADD3 R5, P0, RZ, -R14, RZ ;  /* 0x8000000eff057210 */ /* 0x000fe20007f1e0ff */
[----:B------:R-:W-:Y:S01]  /*7490*/  ULDC UR6, c[0x0][0x154] ;  /* 0x0000550000067ab9 */ /* 0x000fe20000000800 */
[----:B-1----:R-:W-:Y:S01]  /*74a0*/  I2FP.F32.U32 R7, R20 ;  /* 0x0000001400077245 */ /* 0x002fe20000201000 */
[----:B------:R-:W1:Y:S01]  /*74b0*/  F2I.U32.TRUNC.NTZ R22, R22 ;  /* 0x0000001600167305 */ /* 0x000e62000020f000 */
[----:B------:R-:W-:Y:S01]  /*74c0*/  ULDC.64 UR4, c[0x0][0x620] ;  /* 0x0001880000047ab9 */ /* 0x000fe20000000a00 */
[----:B------:R-:W-:Y:S01]  /*74d0*/  IMAD.X R4, RZ, RZ, ~R4, P0 ;  /* 0x000000ffff047224 */ /* 0x000fe200000e0e04 */
[----:B------:R-:W-:Y:S01]  /*74e0*/  ISETP.NE.AND P2, PT, R2, 0x1, PT ;  /* 0x000000010200780c */ /* 0x000fe20003f45270 */
[----:B------:R-:W-:Y:S01]  /*74f0*/  FMUL R23, R7, UR6 ;  /* 0x0000000607177c20 */ /* 0x000fe20008400000 */
[----:B------:R-:W2:Y:S01]  /*7500*/  LDC R25, c[0x0][0x148] ;  /* 0x00005200ff197b82 */ /* 0x000ea20000000800 */
[----:B------:R-:W-:Y:S01]  /*7510*/  IMAD R4, R4, UR4, RZ ;  /* 0x0000000404047c24 */ /* 0x000fe2000f8e02ff */
[----:B------:R-:W-:-:S02]  /*7520*/  ULDC.64 UR6, c[0x0][0x640] ;  /* 0x0001900000067ab9 */ /* 0x000fc40000000a00 */
[----:B------:R-:W-:Y:S01]  /*7530*/  ISETP.NE.U32.AND P0, PT, RZ, UR6, PT ;  /* 0x00000006ff007c0c */ /* 0x000fe2000bf05070 */
[----:B------:R-:W3:Y:S01]  /*7540*/  F2I.U32.TRUNC.NTZ R23, R23 ;  /* 0x0000001700177305 */ /* 0x000ee2000020f000 */
[C---:B------:R-:W-:Y:S02]  /*7550*/  IMAD R7, R5.reuse, UR5, R4 ;  /* 0x0000000505077c24 */ /* 0x040fe4000f8e0204 */
[----:B------:R-:W-:Y:S01]  /*7560*/  IMAD.WIDE.U32 R4, R5, UR4, R16 ;  /* 0x0000000405047c25 */ /* 0x000fe2000f8e0010 */
[----:B------:R-:W-:Y:S01]  /*7570*/  ULDC UR4, c[0x0][0x618] ;  /* 0x0001860000047ab9 */ /* 0x000fe20000000800 */
[----:B------:R-:W-:Y:S02]  /*7580*/  ISETP.NE.AND.EX P0, PT, RZ, UR7, PT, P0 ;  /* 0x00000007ff007c0c */ /* 0x000fe4000bf05300 */
[----:B------:R-:W-:Y:S02]  /*7590*/  IMAD.IADD R5, R5, 0x1, R7 ;  /* 0x0000000105057824 */ /* 0x000fe400078e0207 */
[----:B-1----:R-:W-:-:S03]  /*75a0*/  IMAD.MOV R22, RZ, RZ, -R22 ;  /* 0x000000ffff167224 */ /* 0x002fc600078e0a16 */
[----:B------:R-:W-:Y:S01]  /*75b0*/  SHF.R.U64 R21, R4, UR4, R5 ;  /* 0x0000000404157c19 */ /* 0x000fe20008001205 */
[----:B0-----:R-:W-:Y:S01]  /*75c0*/  IMAD R15, R6, R22, R15 ;  /* 0x00000016060f7224 */ /* 0x001fe200078e020f */
[----:B------:R-:W-:Y:S01]  /*75d0*/  SHF.R.U32.HI R4, RZ, UR4, R5 ;  /* 0x00000004ff047c19 */ /* 0x000fe20008011605 */
[----:B------:R-:W-:Y:S01]  /*75e0*/  ULDC UR4, c[0x0][0x608] ;  /* 0x0001820000047ab9 */ /* 0x000fe20000000800 */
[----:B---3--:R-:W-:Y:S02]  /*75f0*/  IMAD.MOV R6, RZ, RZ, -R23 ;  /* 0x000000ffff067224 */ /* 0x008fe400078e0a17 */
[--C-:B------:R-:W-:Y:S02]  /*7600*/  SHF.R.U64 R22, R21, UR4, R4.reuse ;  /* 0x0000000415167c19 */ /* 0x100fe40008001204 */
[----:B------:R-:W-:Y:S01]  /*7610*/  SHF.R.U32.HI R5, RZ, UR4, R4 ;  /* 0x00000004ff057c19 */ /* 0x000fe20008011604 */
[----:B------:R-:W-:Y:S01]  /*7620*/  ULDC UR4, c[0x0][0x658] ;  /* 0x0001960000047ab9 */ /* 0x000fe20000000800 */
[----:B--2---:R-:W-:-:S02]  /*7630*/  @P2 IMAD R15, R25, R6, R20 ;  /* 0x00000006190f2224 */ /* 0x004fc400078e0214 */
[--C-:B------:R-:W-:Y:S02]  /*7640*/  SHF.R.U64 R20, R22, UR4, R5.reuse ;  /* 0x0000000416147c19 */ /* 0x100fe40008001205 */
[----:B------:R-:W-:-:S03]  /*7650*/  SHF.R.U32.HI R23, RZ, UR4, R5 ;  /* 0x00000004ff177c19 */ /* 0x000fc60008011605 */
[----:B------:R-:W-:Y:S02]  /*7660*/  IMAD.MOV.U32 R6, RZ, RZ, R20 ;  /* 0x000000ffff067224 */ /* 0x000fe400078e0014 */
[----:B------:R-:W-:Y:S01]  /*7670*/  IMAD.MOV.U32 R5, RZ, RZ, R23 ;  /* 0x000000ffff057224 */ /* 0x000fe200078e0017 */
[----:B------:R-:W-:Y:S06]  /*7680*/  @!P0 BRA `(.L_x_178) ;  /* 0x00000000002c8947 */ /* 0x000fec0003800000 */
        /* <DEDUP_REMOVED lines=9> */
[----:B------:R-:W-:-:S04]  /*7720*/  IMAD.WIDE.U32.X R4, R23, UR7, R4, P1 ;  /* 0x0000000717047c25 */ /* 0x000fc800088e0404 */
[----:B------:R-:W-:-:S07]  /*7730*/  IMAD.MOV.U32 R6, RZ, RZ, R4 ;  /* 0x000000ffff067224 */ /* 0x000fce00078e0004 */
.L_x_178:
[----:B------:R-:W-:Y:S01]  /*7740*/  ULDC UR4, c[0x0][0x648] ;  /* 0x0001920000047ab9 */ /* 0x000fe20000000800 */
[----:B------:R-:W-:Y:S01]  /*7750*/  LOP3.LUT R4, R22, UR17, RZ, 0xc0, !PT ;  /* 0x0000001116047c12 */ /* 0x000fe2000f8ec0ff */
[----:B------:R-:W-:Y:S01]  /*7760*/  ULDC UR5, c[0x0][0x610] ;  /* 0x0001840000057ab9 */ /* 0x000fe20000000800 */
[----:B------:R-:W-:Y:S01]  /*7770*/  SHF.R.U64 R5, R6, UR4, R5 ;  /* 0x0000000406057c19 */ /* 0x000fe20008001205 */
[----:B------:R-:W-:Y:S01]  /*7780*/  ULDC UR4, c[0x0][0x638] ;  /* 0x00018e0000047ab9 */ /* 0x000fe20000000800 */
[----:B------:R-:W-:-:S03]  /*7790*/  LOP3.LUT R21, R21, UR16, RZ, 0xc0, !PT ;  /* 0x0000001015157c12 */ /* 0x000fc6000f8ec0ff */
[----:B------:R-:W-:Y:S02]  /*77a0*/  IMAD.MOV R7, RZ, RZ, -R5 ;  /* 0x000000ffff077224 */ /* 0x000fe400078e0a05 */
[----:B------:R-:W-:Y:S02]  /*77b0*/  IMAD R4, R5, UR18, R4 ;  /* 0x0000001205047c24 */ /* 0x000fe4000f8e0204 */
[----:B------:R-:W-:Y:S01]  /*77c0*/  IMAD R20, R7, UR4, R20 ;  /* 0x0000000407147c24 */ /* 0x000fe2000f8e0214 */
[----:B------:R-:W-:Y:S01]  /*77d0*/  ULDC UR4, c[0x0][0x600] ;  /* 0x0001800000047ab9 */ /* 0x000fe20000000800 */
[----:B------:R-:W-:Y:S02]  /*77e0*/  IMAD R15, R4, UR5, R15 ;  /* 0x00000005040f7c24 */ /* 0x000fe4000f8e020f */
[----:B------:R-:W-:Y:S02]  /*77f0*/  IMAD R6, R20, UR4, R21 ;  /* 0x0000000414067c24 */ /* 0x000fe4000f8e0215 */
[----:B------:R-:W-:-:S03]  /*7800*/  IMAD.MOV.U32 R4, RZ, RZ, 0x1 ;  /* 0x00000001ff047424 */ /* 0x000fc600078e00ff */
[----:B------:R-:W-:Y:S02]  /*7810*/  SEL R20, R6, R15, !P2 ;  /* 0x0000000f06147207 */ /* 0x000fe40005000000 */
[----:B------:R-:W-:Y:S01]  /*7820*/  SEL R21, R15, R6, !P2 ;  /* 0x000000060f157207 */ /* 0x000fe20005000000 */
[----:B------:R-:W-:-:S07]  /*7830*/  IMAD.MOV.U32 R6, RZ, RZ, R14 ;  /* 0x000000ffff067224 */ /* 0x000fce00078e000e */
.L_x_176:
[----:B------:R-:W-:Y:S05]  /*7840*/  BSYNC B1 ;  /* 0x0000000000017941 */ /* 0x000fea0003800000 */
.L_x_175:
[----:B------:R-:W-:-:S13]  /*7850*/  LOP3.LUT P0, RZ, R4, 0xff, RZ, 0xc0, !PT ;  /* 0x000000ff04ff7812 */ /* 0x000fda000780c0ff */
[----:B------:R-:W-:Y:S05]  /*7860*/  @P0 BRA `(.L_x_179) ;  /* 0xfffffff400400947 */ /* 0x000fea000383ffff */
[----:B------:R-:W-:Y:S05]  /*7870*/  BSYNC B0 ;  /* 0x0000000000007941 */ /* 0x000fea0003800000 */
.L_x_168:
[----:B------:R-:W-:-:S03]  /*7880*/  UMOV UR4, 0xffffffff ;  /* 0xffffffff00047882 */ /* 0x000fc60000000000 */
[----:B------:R-:W-:Y:S05]  /*7890*/  BRA.DIV UR4, `(.L_x_180) ;  /* 0x0000000604387947 */ /* 0x000fea000b800000 */
[----:B------:R-:W-:-:S13]  /*78a0*/  ELECT P6, URZ, PT ;  /* 0x00000000003f782f */ /* 0x000fda00038c0000 */
.L_x_195:
[----:B------:R-:W-:Y:S04]  /*78b0*/  BSSY B0, `(.L_x_181) ;  /* 0x0000034000007945 */ /* 0x000fe80003800000 */
[----:B------:R-:W-:Y:S05]  /*78c0*/  @!P6 BRA `(.L_x_182) ;  /* 0x0000000000c8e947 */ /* 0x000fea0003800000 */
[----:B------:R-:W-:-:S04]  /*78d0*/  LOP3.LUT R19, R19, 0x2, RZ, 0xfc, !PT ;  /* 0x0000000213137812 */ /* 0x000fc800078efcff */
[----:B------:R-:W-:-:S13]  /*78e0*/  ISETP.NE.AND P0, PT, R19, 0x3, PT ;  /* 0x000000031300780c */ /* 0x000fda0003f05270 */
[----:B------:R-:W-:Y:S05]  /*78f0*/  @!P0 BRA `(.L_x_183) ;  /* 0x0000000000048947 */ /* 0x000fea0003800000 */
[----:B------:R-:W-:Y:S01]  /*7900*/  BPT.TRAP 0x1 ;  /* 0x000000040000795c */ /* 0x000fe20000300000 */
.L_x_183:
[----:B------:R-:W0:Y:S01]  /*7910*/  S2R R5, SR_CgaCtaId ;  /* 0x0000000000057919 */ /* 0x000e220000008800 */
[----:B------:R-:W-:Y:S02]  /*7920*/  MOV R2, 0x400 ;  /* 0x0000040000027802 */ /* 0x000fe40000000f00 */
[----:B------:R-:W-:Y:S02]  /*7930*/  SHF.L.U32 R4, R0, 0x1f, RZ ;  /* 0x0000001f00047819 */ /* 0x000fe400000006ff */
[----:B0-----:R-:W-:-:S05]  /*7940*/  LEA R2, R5, R2, 0x18 ;  /* 0x0000000205027211 */ /* 0x001fca00078ec0ff */
[----:B------:R-:W-:-:S04]  /*7950*/  VIADD R2, R2, 0x28 ;  /* 0x0000002802027836 */ /* 0x000fc80000000000 */
[C---:B------:R-:W-:Y:S02]  /*7960*/  IMAD R7, R3.reuse, 0x8, R2 ;  /* 0x0000000803077824 */ /* 0x040fe400078e0202 */
[----:B------:R-:W-:Y:S02]  /*7970*/  VIADD R3, R3, 0x1 ;  /* 0x0000000103037836 */ /* 0x000fe40000000000 */
[----:B------:R-:W0:Y:S03]  /*7980*/  SYNCS.PHASECHK.TRANS64.TRYWAIT P0, [R7+URZ], R4 ;  /* 0x00000004070075a7 */ /* 0x000e26000800017f */
[----:B------:R-:W-:-:S04]  /*7990*/  ISETP.NE.AND P1, PT, R3, 0x5, PT ;  /* 0x000000050300780c */ /* 0x000fc80003f25270 */
[----:B------:R-:W-:Y:S02]  /*79a0*/  SEL R5, RZ, 0x1, P1 ;  /* 0x00000001ff057807 */ /* 0x000fe40000800000 */
[----:B------:R-:W-:Y:S02]  /*79b0*/  SEL R3, R3, RZ, P1 ;  /* 0x000000ff03037207 */ /* 0x000fe40000800000 */
[----:B------:R-:W-:-:S03]  /*79c0*/  LOP3.LUT R6, R0, R5, RZ, 0x3c, !PT ;  /* 0x0000000500067212 */ /* 0x000fc600078e3cff */
[----:B------:R-:W-:Y:S01]  /*79d0*/  IMAD R8, R3, 0x8, R2 ;  /* 0x0000000803087824 */ /* 0x000fe200078e0202 */
[----:B------:R-:W-:Y:S01]  /*79e0*/  SHF.L.U32 R5, R6, 0x1f, RZ ;  /* 0x0000001f06057819 */ /* 0x000fe200000006ff */
[----:B0-----:R-:W-:Y:S06]  /*79f0*/  @!P0 BRA `(.L_x_184) ;  /* 0x0000000400008947 */ /* 0x001fec0003800000 */
.L_x_196:
[----:B------:R-:W1:Y:S01]  /*7a00*/  SYNCS.PHASECHK.TRANS64.TRYWAIT P0, [R8+URZ], R5 ;  /* 0x00000005080075a7 */ /* 0x000e62000800017f */
[----:B------:R-:W-:-:S05]  /*7a10*/  VIADD R0, R3, 0x1 ;  /* 0x0000000103007836 */ /* 0x000fca0000000000 */
[----:B------:R-:W-:-:S04]  /*7a20*/  ISETP.NE.AND P1, PT, R0, 0x5, PT ;  /* 0x000000050000780c */ /* 0x000fc80003f25270 */
[----:B------:R-:W-:Y:S02]  /*7a30*/  SEL R3, RZ, 0x1, P1 ;  /* 0x00000001ff037807 */ /* 0x000fe40000800000 */
[----:B0-----:R-:W-:Y:S02]  /*7a40*/  SEL R7, R0, RZ, P1 ;  /* 0x000000ff00077207 */ /* 0x001fe40000800000 */
[----:B------:R-:W-:-:S03]  /*7a50*/  LOP3.LUT R6, R6, R3, RZ, 0x3c, !PT ;  /* 0x0000000306067212 */ /* 0x000fc600078e3cff */
[----:B------:R-:W-:Y:S01]  /*7a60*/  IMAD R9, R7, 0x8, R2 ;  /* 0x0000000807097824 */ /* 0x000fe200078e0202 */
[----:B------:R-:W-:Y:S01]  /*7a70*/  SHF.L.U32 R4, R6, 0x1f, RZ ;  /* 0x0000001f06047819 */ /* 0x000fe200000006ff */
[----:B-1----:R-:W-:Y:S06]  /*7a80*/  @!P0 BRA `(.L_x_185) ;  /* 0x0000000000f08947 */ /* 0x002fec0003800000 */
.L_x_197:
[----:B------:R-:W1:Y:S01]  /*7a90*/  SYNCS.PHASECHK.TRANS64.TRYWAIT P0, [R9+URZ], R4 ;  /* 0x00000004090075a7 */ /* 0x000e62000800017f */
[----:B------:R-:W-:-:S05]  /*7aa0*/  VIADD R0, R7, 0x1 ;  /* 0x0000000107007836 */ /* 0x000fca0000000000 */
[----:B------:R-:W-:-:S04]  /*7ab0*/  ISETP.NE.AND P1, PT, R0, 0x5, PT ;  /* 0x000000050000780c */ /* 0x000fc80003f25270 */
[----:B------:R-:W-:Y:S02]  /*7ac0*/  SEL R3, RZ, 0x1, P1 ;  /* 0x00000001ff037807 */ /* 0x000fe40000800000 */
[----:B------:R-:W-:Y:S02]  /*7ad0*/  SEL R7, R0, RZ, P1 ;  /* 0x000000ff00077207 */ /* 0x000fe40000800000 */
[----:B------:R-:W-:-:S03]  /*7ae0*/  LOP3.LUT R11, R6, R3, RZ, 0x3c, !PT ;  /* 0x00000003060b7212 */ /* 0x000fc600078e3cff */
[----:B------:R-:W-:Y:S01]  /*7af0*/  IMAD R6, R7, 0x8, R2 ;  /* 0x0000000807067824 */ /* 0x000fe200078e0202 */
[----:B0-----:R-:W-:Y:S01]  /*7b00*/  SHF.L.U32 R5, R11, 0x1f, RZ ;  /* 0x0000001f0b057819 */ /* 0x001fe200000006ff */
[----:B-1----:R-:W-:Y:S06]  /*7b10*/  @!P0 BRA `(.L_x_186) ;  /* 0x0000000000e08947 */ /* 0x002fec0003800000 */
.L_x_198:
[----:B------:R-:W1:Y:S01]  /*7b20*/  SYNCS.PHASECHK.TRANS64.TRYWAIT P0, [R6+URZ], R5 ;  /* 0x00000005060075a7 */ /* 0x000e62000800017f */
[----:B------:R-:W-:-:S05]  /*7b30*/  VIADD R0, R7, 0x1 ;  /* 0x0000000107007836 */ /* 0x000fca0000000000 */
[----:B------:R-:W-:-:S04]  /*7b40*/  ISETP.NE.AND P1, PT, R0, 0x5, PT ;  /* 0x000000050000780c */ /* 0x000fc80003f25270 */
[----:B0-----:R-:W-:Y:S02]  /*7b50*/  SEL R4, RZ, 0x1, P1 ;  /* 0x00000001ff047807 */ /* 0x001fe40000800000 */
[----:B------:R-:W-:Y:S02]  /*7b60*/  SEL R3, R0, RZ, P1 ;  /* 0x000000ff00037207 */ /* 0x000fe40000800000 */
[----:B------:R-:W-:Y:S01]  /*7b70*/  LOP3.LUT R0, R11, R4, RZ, 0x3c, !PT ;  /* 0x000000040b007212 */ /* 0x000fe200078e3cff */
[----:B-1----:R-:W-:Y:S06]  /*7b80*/  @!P0 BRA `(.L_x_187) ;  /* 0x0000000000d88947 */ /* 0x002fec0003800000 */
.L_x_199:
[----:B------:R-:W-:Y:S01]  /*7b90*/  IMAD R3, R3, 0x8, R2 ;  /* 0x0000000803037824 */ /* 0x000fe200078e0202 */
[----:B------:R-:W-:-:S07]  /*7ba0*/  SHF.L.U32 R0, R0, 0x1f, RZ ;  /* 0x0000001f00007819 */ /* 0x000fce00000006ff */
.L_x_188:
[----:B-1----:R1:W2:Y:S02]  /*7bb0*/  SYNCS.PHASECHK.TRANS64.TRYWAIT P0, [R3+URZ], R0 ;  /* 0x00000000030075a7 */ /* 0x0022a4000800017f */
[----:B--2---:R-:W-:Y:S05]  /*7bc0*/  @!P0 NANOSLEEP.SYNCS 0x989680 ;  /* 0x009896800000895d */ /* 0x004fea0003900000 */
[----:B------:R-:W2:Y:S02]  /*7bd0*/  @!P0 SYNCS.PHASECHK.TRANS64 P0, [R3+URZ], R0 ;  /* 0x00000000030085a7 */ /* 0x000ea4000800007f */
[----:B--2---:R-:W-:Y:S05]  /*7be0*/  @!P0 BRA `(.L_x_188) ;  /* 0xfffffffc00f08947 */ /* 0x004fea000383ffff */
.L_x_182:
[----:B------:R-:W-:Y:S05]  /*7bf0*/  BSYNC B0 ;  /* 0x0000000000007941 */ /* 0x000fea0003800000 */
.L_x_181:
[----:B------:R-:W-:Y:S05]  /*7c00*/  EXIT ;  /* 0x000000000000794d */ /* 0x000fea0003800000 */
.L_x_21:
[----:B---3--:R3:W4:Y:S02]  /*7c10*/  SYNCS.PHASECHK.TRANS64.TRYWAIT P1, [R3+URZ], R0 ;  /* 0x00000000030075a7 */ /* 0x008724000802017f */
[----:B----4-:R-:W-:Y:S05]  /*7c20*/  @!P1 NANOSLEEP.SYNCS 0x989680 ;  /* 0x009896800000995d */ /* 0x010fea0003900000 */
[----:B------:R-:W4:Y:S02]  /*7c30*/  @!P1 SYNCS.PHASECHK.TRANS64 P1, [R3+URZ], R0 ;  /* 0x00000000030095a7 */ /* 0x000f24000802007f */
[----:B----4-:R-:W-:Y:S05]  /*7c40*/  @!P1 BRA `(.L_x_21) ;  /* 0xfffffffc00f09947 */ /* 0x010fea000383ffff */
[----:B------:R-:W-:Y:S05]  /*7c50*/  BRA `(.L_x_20) ;  /* 0xffffff9800347947 */ /* 0x000fea000383ffff */
.L_x_26:
[----:B-1----:R1:W2:Y:S02]  /*7c60*/  SYNCS.PHASECHK.TRANS64.TRYWAIT P1, [R5+URZ], R4 ;  /* 0x00000004050075a7 */ /* 0x0022a4000802017f */
[----:B--2---:R-:W-:Y:S05]  /*7c70*/  @!P1 NANOSLEEP.SYNCS 0x989680 ;  /* 0x009896800000995d */ /* 0x004fea0003900000 */
[----:B------:R-:W2:Y:S02]  /*7c80*/  @!P1 SYNCS.PHASECHK.TRANS64 P1, [R5+URZ], R4 ;  /* 0x00000004050095a7 */ /* 0x000ea4000802007f */
[----:B--2---:R-:W-:Y:S05]  /*7c90*/  @!P1 BRA `(.L_x_26) ;  /* 0xfffffffc00f09947 */ /* 0x004fea000383ffff */
[----:B------:R-:W-:Y:S05]  /*7ca0*/  BRA `(.L_x_25) ;  /* 0xffffff9800e47947 */ /* 0x000fea000383ffff */
.L_x_169:
[----:B------:R-:W-:Y:S01]  /*7cb0*/  BSSY B1, `(.L_x_189) ;  /* 0x0000006000017945 */ /* 0x000fe20003800000 */
[----:B------:R-:W-:-:S07]  /*7cc0*/  IMAD.MOV.U32 R15, RZ, RZ, -0x1 ;  /* 0xffffffffff0f7424 */ /* 0x000fce00078e00ff */
[----:B------:R-:W-:Y:S05]  /*7cd0*/  WARPSYNC.COLLECTIVE R15, `(.L_x_190) ;  /* 0x000000000f0c7348 */ /* 0x000fea0003c00000 */
[----:B------:R-:W-:Y:S02]  /*7ce0*/  ELECT P6, UR62, PT ;  /* 0x00000000003e782f */ /* 0x000fe400038c0000 */
[----:B------:R-:W-:Y:S01]  /*7cf0*/  MOV R14, UR62 ;  /* 0x0000003e000e7c02 */ /* 0x000fe20008000f00 */
[----:B------:R-:W-:Y:S10]  /*7d00*/  ENDCOLLECTIVE ;  /* 0x000000000000791b */ /* 0x000ff40003800000 */
.L_x_190:
[----:B------:R-:W-:Y:S05]  /*7d10*/  BSYNC B1 ;  /* 0x0000000000017941 */ /* 0x000fea0003800000 */
.L_x_189:
[----:B------:R-:W-:Y:S05]  /*7d20*/  BRA `(.L_x_191) ;  /* 0xfffffff0001c7947 */ /* 0x000fea000383ffff */
.L_x_172:
[----:B-1----:R1:W2:Y:S02]  /*7d30*/  SYNCS.PHASECHK.TRANS64.TRYWAIT P0, [R23+URZ+0x28], R14 ;  /* 0x0000280e170075a7 */ /* 0x0022a4000800017f */
[----:B--2---:R-:W-:Y:S05]  /*7d40*/  @!P0 NANOSLEEP.SYNCS 0x989680 ;  /* 0x009896800000895d */ /* 0x004fea0003900000 */
[----:B------:R-:W2:Y:S02]  /*7d50*/  @!P0 SYNCS.PHASECHK.TRANS64 P0, [R23+URZ+0x28], R14 ;  /* 0x0000280e170085a7 */ /* 0x000ea4000800007f */
[----:B--2---:R-:W-:Y:S05]  /*7d60*/  @!P0 BRA `(.L_x_172) ;  /* 0xfffffffc00f08947 */ /* 0x004fea000383ffff */
[----:B------:R-:W-:Y:S05]  /*7d70*/  BRA `(.L_x_192) ;  /* 0xfffffff000547947 */ /* 0x000fea000383ffff */
.L_x_180:
[----:B------:R-:W-:Y:S01]  /*7d80*/  BSSY B0, `(.L_x_193) ;  /* 0x0000006000007945 */ /* 0x000fe20003800000 */
[----:B------:R-:W-:-:S07]  /*7d90*/  IMAD.MOV.U32 R15, RZ, RZ, -0x1 ;  /* 0xffffffffff0f7424 */ /* 0x000fce00078e00ff */
[----:B------:R-:W-:Y:S05]  /*7da0*/  WARPSYNC.COLLECTIVE R15, `(.L_x_194) ;  /* 0x000000000f0c7348 */ /* 0x000fea0003c00000 */
[----:B------:R-:W-:Y:S02]  /*7db0*/  ELECT P6, UR62, PT ;  /* 0x00000000003e782f */ /* 0x000fe400038c0000 */
[----:B------:R-:W-:Y:S01]  /*7dc0*/  MOV R14, UR62 ;  /* 0x0000003e000e7c02 */ /* 0x000fe20008000f00 */
[----:B------:R-:W-:Y:S10]  /*7dd0*/  ENDCOLLECTIVE ;  /* 0x000000000000791b */ /* 0x000ff40003800000 */
.L_x_194:
[----:B------:R-:W-:Y:S05]  /*7de0*/  BSYNC B0 ;  /* 0x0000000000007941 */ /* 0x000fea0003800000 */
.L_x_193:
[----:B------:R-:W-:Y:S05]  /*7df0*/  BRA `(.L_x_195) ;  /* 0xfffffff800ac7947 */ /* 0x000fea000383ffff */
.L_x_184:
[----:B0-----:R0:W1:Y:S02]  /*7e00*/  SYNCS.PHASECHK.TRANS64.TRYWAIT P0, [R7+URZ], R4 ;  /* 0x00000004070075a7 */ /* 0x001064000800017f */
[----:B-1----:R-:W-:Y:S05]  /*7e10*/  @!P0 NANOSLEEP.SYNCS 0x989680 ;  /* 0x009896800000895d */ /* 0x002fea0003900000 */
[----:B------:R-:W1:Y:S02]  /*7e20*/  @!P0 SYNCS.PHASECHK.TRANS64 P0, [R7+URZ], R4 ;  /* 0x00000004070085a7 */ /* 0x000e64000800007f */
[----:B-1----:R-:W-:Y:S05]  /*7e30*/  @!P0 BRA `(.L_x_184) ;  /* 0xfffffffc00f08947 */ /* 0x002fea000383ffff */
[----:B------:R-:W-:Y:S05]  /*7e40*/  BRA `(.L_x_196) ;  /* 0xfffffff800ec7947 */ /* 0x000fea000383ffff */
.L_x_185:
[----:B0-----:R0:W1:Y:S02]  /*7e50*/  SYNCS.PHASECHK.TRANS64.TRYWAIT P0, [R8+URZ], R5 ;  /* 0x00000005080075a7 */ /* 0x001064000800017f */
[----:B-1----:R-:W-:Y:S05]  /*7e60*/  @!P0 NANOSLEEP.SYNCS 0x989680 ;  /* 0x009896800000895d */ /* 0x002fea0003900000 */
[----:B------:R-:W1:Y:S02]  /*7e70*/  @!P0 SYNCS.PHASECHK.TRANS64 P0, [R8+URZ], R5 ;  /* 0x00000005080085a7 */ /* 0x000e64000800007f */
[----:B-1----:R-:W-:Y:S05]  /*7e80*/  @!P0 BRA `(.L_x_185) ;  /* 0xfffffffc00f08947 */ /* 0x002fea000383ffff */
[----:B------:R-:W-:Y:S05]  /*7e90*/  BRA `(.L_x_197) ;  /* 0xfffffff800fc7947 */ /* 0x000fea000383ffff */
.L_x_186:
[----:B0-----:R0:W1:Y:S02]  /*7ea0*/  SYNCS.PHASECHK.TRANS64.TRYWAIT P0, [R9+URZ], R4 ;  /* 0x00000004090075a7 */ /* 0x001064000800017f */
[----:B-1----:R-:W-:Y:S05]  /*7eb0*/  @!P0 NANOSLEEP.SYNCS 0x989680 ;  /* 0x009896800000895d */ /* 0x002fea0003900000 */
[----:B------:R-:W1:Y:S02]  /*7ec0*/  @!P0 SYNCS.PHASECHK.TRANS64 P0, [R9+URZ], R4 ;  /* 0x00000004090085a7 */ /* 0x000e64000800007f */
[----:B-1----:R-:W-:Y:S05]  /*7ed0*/  @!P0 BRA `(.L_x_186) ;  /* 0xfffffffc00f08947 */ /* 0x002fea000383ffff */
[----:B------:R-:W-:Y:S05]  /*7ee0*/  BRA `(.L_x_198) ;  /* 0xfffffffc000c7947 */ /* 0x000fea000383ffff */
.L_x_187:
[----:B0-----:R0:W1:Y:S02]  /*7ef0*/  SYNCS.PHASECHK.TRANS64.TRYWAIT P0, [R6+URZ], R5 ;  /* 0x00000005060075a7 */ /* 0x001064000800017f */
[----:B-1----:R-:W-:Y:S05]  /*7f00*/  @!P0 NANOSLEEP.SYNCS 0x989680 ;  /* 0x009896800000895d */ /* 0x002fea0003900000 */
[----:B------:R-:W1:Y:S02]  /*7f10*/  @!P0 SYNCS.PHASECHK.TRANS64 P0, [R6+URZ], R5 ;  /* 0x00000005060085a7 */ /* 0x000e64000800007f */
[----:B-1----:R-:W-:Y:S05]  /*7f20*/  @!P0 BRA `(.L_x_187) ;  /* 0xfffffffc00f08947 */ /* 0x002fea000383ffff */
[----:B------:R-:W-:Y:S05]  /*7f30*/  BRA `(.L_x_199) ;  /* 0xfffffffc00147947 */ /* 0x000fea000383ffff */
.L_x_200:
[----:B------:R-:W-:-:S00]  /*7f40*/  BRA `(.L_x_200) ;  /* 0xfffffffc00fc7947 */ /* 0x000fc0000383ffff */
[----:B------:R-:W-:-:S00]  /*7f50*/  NOP ;  /* 0x0000000000007918 */ /* 0x000fc00000000000 */
        /* <DEDUP_REMOVED lines=10> */
.L_x_201:


//--------------------- .nv.global.init           --------------------------
	.section	.nv.global.init,"aw",@progbits
.nv.global.init:
	.type		$str$22,@object
	.size		$str$22,($str$23 - $str$22)
$str$22:
        /*0000*/ 	.byte	0x6b, 0x5f, 0x74, 0x69, 0x6c, 0x65, 0x5f, 0x63, 0x6f, 0x75, 0x6e, 0x74, 0x20, 0x3e, 0x3d, 0x20
        /*0010*/ 	.byte	0x31, 0x00
	.type		$str$23,@object
	.size		$str$23,(__unnamed_1 - $str$23)
$str$23:
        /*0012*/ 	.byte	0x2f, 0x74, 0x6d, 0x70, 0x2f, 0x63, 0x75, 0x74, 0x6c, 0x61, 0x73, 0x73, 0x5f, 0x73, 0x77, 0x65
        /*0022*/ 	.byte	0x65, 0x70, 0x5f, 0x73, 0x72, 0x63, 0x2f, 0x69, 0x6e, 0x63, 0x6c, 0x75, 0x64, 0x65, 0x2f, 0x63
        /*0032*/ 	.byte	0x75, 0x74, 0x6c, 0x61, 0x73, 0x73, 0x2f, 0x67, 0x65, 0x6d, 0x6d, 0x2f, 0x63, 0x6f, 0x6c, 0x6c
        /*0042*/ 	.byte	0x65, 0x63, 0x74, 0x69, 0x76, 0x65, 0x2f, 0x73, 0x6d, 0x39, 0x30, 0x5f, 0x6d, 0x6d, 0x61, 0x5f
        /*0052*/ 	.byte	0x74, 0x6d, 0x61, 0x5f, 0x67, 0x6d, 0x6d, 0x61, 0x5f, 0x73, 0x73, 0x5f, 0x77, 0x61, 0x72, 0x70
        /*0062*/ 	.byte	0x73, 0x70, 0x65, 0x63, 0x69, 0x61, 0x6c, 0x69, 0x7a, 0x65, 0x64, 0x2e, 0x68, 0x70, 0x70, 0x00
	.type		__unnamed_1,@object
	.size		__unnamed_1,(.L_0 - __unnamed_1)
__unnamed_1:
        /*0072*/ 	.byte	0x76, 0x6f, 0x69, 0x64, 0x20, 0x63, 0x75, 0x74, 0x6c, 0x61, 0x73, 0x73, 0x3a, 0x3a, 0x67, 0x65
        /* <DEDUP_REMOVED lines=180> */
        /*0bc2*/ 	.byte	0x75, 0x74, 0x65, 0x3a, 0x3a, 0x69, 0x64, 0x65, 0x6e, 0x74, 0x69, 0x74, 0x79, 0x5d, 0x00
.L_0:


//--------------------- .nv.shared._ZN7cutlass13device_kernelINS_4gemm6kernel13GemmUniversalIN4cute5tupleIJiiiiEEENS1_10collective13CollectiveMmaINS1_34MainloopSm90TmaGmmaWarpSpecializedILi5ENS5_IJNS4_1CILi2EEENSA_ILi1EEESC_EEENS1_35KernelTmaWarpSpecializedCooperativeEEENS5_IJNSA_ILi128EEESG_NSA_ILi32EEEEEENS_10bfloat16_tENS5_IJlSC_lEEESJ_SK_NS4_8TiledMMAINS4_8MMA_AtomIJNS4_4SM904GMMA28MMA_64x128x16_F32BF16BF16_SSILNSO_5MajorE0ELSQ_0ELNSO_7ScaleInE1ELSR_1EEEEEENS4_6LayoutISD_NS5_IJSC_NSA_ILi0EEESV_EEEEENS5_IJNS4_10UnderscoreESY_SY_EEEEENS4_13SM90_TMA_LOADENS4_14ComposedLayoutINS4_7SwizzleILi2ELi4ELi3EEENS4_18smem_ptr_flag_bitsILi16EEENSU_INS5_IJNSA_ILi8EEESH_EEENS5_IJSH_SC_EEEEEEEvNS4_8identityENS4_23SM90_TMA_LOAD_MULTICASTES1B_vS1C_EENS_8epilogue10collective6detail29Sm90TmaWarpSpecializedAdapterINS1G_15DefaultEpilogueISJ_SK_SK_NS1F_6thread17LinearCombinationISJ_Li1EffLNS1K_9ScaleType4KindE0ELNS_15FloatRoundStyleE2ESJ_EENS1_15EpilogueDefaultEEEEEvvEEEEvNT_6ParamsE --------------------------
	.section	.nv.shared._ZN7cutlass13device_kernelINS_4gemm6kernel13GemmUniversalIN4cute5tupleIJiiiiEEENS1_10collective13CollectiveMmaINS1_34MainloopSm90TmaGmmaWarpSpecializedILi5ENS5_IJNS4_1CILi2EEENSA_ILi1EEESC_EEENS1_35KernelTmaWarpSpecializedCooperativeEEENS5_IJNSA_ILi128EEESG_NSA_ILi32EEEEEENS_10bfloat16_tENS5_IJlSC_lEEESJ_SK_NS4_8TiledMMAINS4_8MMA_AtomIJNS4_4SM904GMMA28MMA_64x128x16_F32BF16BF16_SSILNSO_5MajorE0ELSQ_0ELNSO_7ScaleInE1ELSR_1EEEEEENS4_6LayoutISD_NS5_IJSC_NSA_ILi0EEESV_EEEEENS5_IJNS4_10UnderscoreESY_SY_EEEEENS4_13SM90_TMA_LOADENS4_14ComposedLayoutINS4_7SwizzleILi2ELi4ELi3EEENS4_18smem_ptr_flag_bitsILi16EEENSU_INS5_IJNSA_ILi8EEESH_EEENS5_IJSH_SC_EEEEEEEvNS4_8identityENS4_23SM90_TMA_LOAD_MULTICASTES1B_vS1C_EENS_8epilogue10collective6detail29Sm90TmaWarpSpecializedAdapterINS1G_15DefaultEpilogueISJ_SK_SK_NS1F_6thread17LinearCombinationISJ_Li1EffLNS1K_9ScaleType4KindE0ELNS_15FloatRoundStyleE2ESJ_EENS1_15EpilogueDefaultEEEEEvvEEEEvNT_6ParamsE,"aw",@nobits
	.sectionflags	@""
	.align	16
	.zero		1024


//--------------------- .nv.shared.reserved.0     --------------------------
	.section	.nv.shared.reserved.0,"aw",@nobits
	.weak		__nv_reservedSMEM_offset_0_alias
	.size		__nv_reservedSMEM_offset_0_alias, 0, 0
	.other		__nv_reservedSMEM_offset_0_alias,@"STO_CUDA_RESERVED_SHARED STV_DEFAULT"
__nv_reservedSMEM_offset_0_alias:
	.zero		0


//--------------------- .nv.global                --------------------------
	.section	.nv.global,"aw",@nobits
.nv.global:
	.type		_ZN39_INTERNAL_23b72ffd_4_k_cu_fab4c234_37434cute1_E,@object
	.size		_ZN39_INTERNAL_23b72ffd_4_k_cu_fab4c234_37434cute1_E,(_ZN39_INTERNAL_23b72ffd_4_k_cu_fab4c234_37434cuda3std3__45__cpo6cbeginE - _ZN39_INTERNAL_23b72ffd_4_k_cu_fab4c234_37434cute1_E)
_ZN39_INTERNAL_23b72ffd_4_k_cu_fab4c234_37434cute1_E:
	.zero		1
	.type		_ZN39_INTERNAL_23b72ffd_4_k_cu_fab4c234_37434cuda3std3__45__cpo6cbeginE,@object
	.size		_ZN39_INTERNAL_23b72ffd_4_k_cu_fab4c234_37434cuda3std3__45__cpo6cbeginE,(_ZN39_INTERNAL_23b72ffd_4_k_cu_fab4c234_37434cuda3std3__48in_placeE - _ZN39_INTERNAL_23b72ffd_4_k_cu_fab4c234_37434cuda3std3__45__cpo6cbeginE)
_ZN39_INTERNAL_23b72ffd_4_k_cu_fab4c234_37434cuda3std3__45__cpo6cbeginE:
	.zero		1
	.type		_ZN39_INTERNAL_23b72ffd_4_k_cu_fab4c234_37434cuda3std3__48in_placeE,@object
	.size		_ZN39_INTERNAL_23b72ffd_4_k_cu_fab4c234_37434cuda3std3__48in_placeE,(_ZN39_INTERNAL_23b72ffd_4_k_cu_fab4c234_37434cuda3std6ranges3__45__cpo9iter_moveE - _ZN39_INTERNAL_23b72ffd_4_k_cu_fab4c234_37434cuda3std3__48in_placeE)
_ZN39_INTERNAL_23b72ffd_4_k_cu_fab4c234_37434cuda3std3__48in_placeE:
	.zero		1
	.type		_ZN39_INTERNAL_23b72ffd_4_k_cu_fab4c234_37434cuda3std6ranges3__45__cpo9iter_moveE,@object
	.size		_ZN39_INTERNAL_23b72ffd_4_k_cu_fab4c234_37434cuda3std6ranges3__45__cpo9iter_moveE,(_ZN39_INTERNAL_23b72ffd_4_k_cu_fab4c234_37434cuda3std3__45__cpo5beginE - _ZN39_INTERNAL_23b72ffd_4_k_cu_fab4c234_37434cuda3std6ranges3__45__cpo9iter_moveE)
_ZN39_INTERNAL_23b72ffd_4_k_cu_fab4c234_37434cuda3std6ranges3__45__cpo9iter_moveE:
	.zero		1
	.type		_ZN39_INTERNAL_23b72ffd_4_k_cu_fab4c234_37434cuda3std3__45__cpo5beginE,@object
	.size		_ZN39_INTERNAL_23b72ffd_4_k_cu_fab4c234_37434cuda3std3__45__cpo5beginE,(_ZN39_INTERNAL_23b72ffd_4_k_cu_fab4c234_37434cuda3std3__441_GLOBAL__N__23b72ffd_4_k_cu_fab4c234_37436ignoreE - _ZN39_INTERNAL_23b72ffd_4_k_cu_fab4c234_37434cuda3std3__45__cpo5beginE)
_ZN39_INTERNAL_23b72ffd_4_k_cu_fab4c234_37434cuda3std3__45__cpo5beginE:
	.zero		1
	.type		_ZN39_INTERNAL_23b72ffd_4_k_cu_fab4c234_37434cuda3std3__441_GLOBAL__N__23b72ffd_4_k_cu_fab4c234_37436ignoreE,@object
	.size		_ZN39_INTERNAL_23b72ffd_4_k_cu_fab4c234_37434cuda3std3__441_GLOBAL__N__23b72ffd_4_k_cu_fab4c234_37436ignoreE,(_ZN39_INTERNAL_23b72ffd_4_k_cu_fab4c234_37434cute7productE - _ZN39_INTERNAL_23b72ffd_4_k_cu_fab4c234_37434cuda3std3__441_GLOBAL__N__23b72ffd_4_k_cu_fab4c234_37436ignoreE)
_ZN39_INTERNAL_23b72ffd_4_k_cu_fab4c234_37434cuda3std3__441_GLOBAL__N__23b72ffd_4_k_cu_fab4c234_37436ignoreE:
	.zero		1
	.type		_ZN39_INTERNAL_23b72ffd_4_k_cu_fab4c234_37434cute7productE,@object
	.size		_ZN39_INTERNAL_23b72ffd_4_k_cu_fab4c234_37434cute7productE,(_ZN39_INTERNAL_23b72ffd_4_k_cu_fab4c234_37434cuda3std3__45__cpo3endE - _ZN39_INTERNAL_23b72ffd_4_k_cu_fab4c234_37434cute7productE)
_ZN39_INTERNAL_23b72ffd_4_k_cu_fab4c234_37434cute7productE:
	.zero		1
	.type		_ZN39_INTERNAL_23b72ffd_4_k_cu_fab4c234_37434cuda3std3__45__cpo3endE,@object
	.size		_ZN39_INTERNAL_23b72ffd_4_k_cu_fab4c234_37434cuda3std3__45__cpo3endE,(_ZN39_INTERNAL_23b72ffd_4_k_cu_fab4c234_37434cuda3std3__419piecewise_constructE - _ZN39_INTERNAL_23b72ffd_4_k_cu_fab4c234_37434cuda3std3__45__cpo3endE)
_ZN39_INTERNAL_23b72ffd_4_k_cu_fab4c234_37434cuda3std3__45__cpo3endE:
	.zero		1
	.type		_ZN39_INTERNAL_23b72ffd_4_k_cu_fab4c234_37434cuda3std3__419piecewise_constructE,@object
	.size		_ZN39_INTERNAL_23b72ffd_4_k_cu_fab4c234_37434cuda3std3__419piecewise_constructE,(_ZN39_INTERNAL_23b72ffd_4_k_cu_fab4c234_37434cuda3std3__45__cpo4cendE - _ZN39_INTERNAL_23b72ffd_4_k_cu_fab4c234_37434cuda3std3__419piecewise_constructE)
_ZN39_INTERNAL_23b72ffd_4_k_cu_fab4c234_37434cuda3std3__419piecewise_constructE:
	.zero		1
	.type		_ZN39_INTERNAL_23b72ffd_4_k_cu_fab4c234_37434cuda3std3__45__cpo4cendE,@object
	.size		_ZN39_INTERNAL_23b72ffd_4_k_cu_fab4c234_37434cuda3std3__45__cpo4cendE,(_ZN39_INTERNAL_23b72ffd_4_k_cu_fab4c234_37434cuda3std6ranges3__45__cpo4swapE - _ZN39_INTERNAL_23b72ffd_4_k_cu_fab4c234_37434cuda3std3__45__cpo4cendE)
_ZN39_INTERNAL_23b72ffd_4_k_cu_fab4c234_37434cuda3std3__45__cpo4cendE:
	.zero		1
	.type		_ZN39_INTERNAL_23b72ffd_4_k_cu_fab4c234_37434cuda3std6ranges3__45__cpo4swapE,@object
	.size		_ZN39_INTERNAL_23b72ffd_4_k_cu_fab4c234_37434cuda3std6ranges3__45__cpo4swapE,(.L_8 - _ZN39_INTERNAL_23b72ffd_4_k_cu_fab4c234_37434cuda3std6ranges3__45__cpo4swapE)
_ZN39_INTERNAL_23b72ffd_4_k_cu_fab4c234_37434cuda3std6ranges3__45__cpo4swapE:
	.zero		1
.L_8:


//--------------------- .nv.constant0._ZN7cutlass13device_kernelINS_4gemm6kernel13GemmUniversalIN4cute5tupleIJiiiiEEENS1_10collective13CollectiveMmaINS1_34MainloopSm90TmaGmmaWarpSpecializedILi5ENS5_IJNS4_1CILi2EEENSA_ILi1EEESC_EEENS1_35KernelTmaWarpSpecializedCooperativeEEENS5_IJNSA_ILi128EEESG_NSA_ILi32EEEEEENS_10bfloat16_tENS5_IJlSC_lEEESJ_SK_NS4_8TiledMMAINS4_8MMA_AtomIJNS4_4SM904GMMA28MMA_64x128x16_F32BF16BF16_SSILNSO_5MajorE0ELSQ_0ELNSO_7ScaleInE1ELSR_1EEEEEENS4_6LayoutISD_NS5_IJSC_NSA_ILi0EEESV_EEEEENS5_IJNS4_10UnderscoreESY_SY_EEEEENS4_13SM90_TMA_LOADENS4_14ComposedLayoutINS4_7SwizzleILi2ELi4ELi3EEENS4_18smem_ptr_flag_bitsILi16EEENSU_INS5_IJNSA_ILi8EEESH_EEENS5_IJSH_SC_EEEEEEEvNS4_8identityENS4_23SM90_TMA_LOAD_MULTICASTES1B_vS1C_EENS_8epilogue10collective6detail29Sm90TmaWarpSpecializedAdapterINS1G_15DefaultEpilogueISJ_SK_SK_NS1F_6thread17LinearCombinationISJ_Li1EffLNS1K_9ScaleType4KindE0ELNS_15FloatRoundStyleE2ESJ_EENS1_15EpilogueDefaultEEEEEvvEEEEvNT_6ParamsE --------------------------
	.section	.nv.constant0._ZN7cutlass13device_kernelINS_4gemm6kernel13GemmUniversalIN4cute5tupleIJiiiiEEENS1_10collective13CollectiveMmaINS1_34MainloopSm90TmaGmmaWarpSpecializedILi5ENS5_IJNS4_1CILi2EEENSA_ILi1EEESC_EEENS1_35KernelTmaWarpSpecializedCooperativeEEENS5_IJNSA_ILi128EEESG_NSA_ILi32EEEEEENS_10bfloat16_tENS5_IJlSC_lEEESJ_SK_NS4_8TiledMMAINS4_8MMA_AtomIJNS4_4SM904GMMA28MMA_64x128x16_F32BF16BF16_SSILNSO_5MajorE0ELSQ_0ELNSO_7ScaleInE1ELSR_1EEEEEENS4_6LayoutISD_NS5_IJSC_NSA_ILi0EEESV_EEEEENS5_IJNS4_10UnderscoreESY_SY_EEEEENS4_13SM90_TMA_LOADENS4_14ComposedLayoutINS4_7SwizzleILi2ELi4ELi3EEENS4_18smem_ptr_flag_bitsILi16EEENSU_INS5_IJNSA_ILi8EEESH_EEENS5_IJSH_SC_EEEEEEEvNS4_8identityENS4_23SM90_TMA_LOAD_MULTICASTES1B_vS1C_EENS_8epilogue10collective6detail29Sm90TmaWarpSpecializedAdapterINS1G_15DefaultEpilogueISJ_SK_SK_NS1F_6thread17LinearCombinationISJ_Li1EffLNS1K_9ScaleType4KindE0ELNS_15FloatRoundStyleE2ESJ_EENS1_15EpilogueDefaultEEEEEvvEEEEvNT_6ParamsE,"a",@progbits
	.sectionflags	@""
	.align	4
.nv.constant0._ZN7cutlass13device_kernelINS_4gemm6kernel13GemmUniversalIN4cute5tupleIJiiiiEEENS1_10collective13CollectiveMmaINS1_34MainloopSm90TmaGmmaWarpSpecializedILi5ENS5_IJNS4_1CILi2EEENSA_ILi1EEESC_EEENS1_35KernelTmaWarpSpecializedCooperativeEEENS5_IJNSA_ILi128EEESG_NSA_ILi32EEEEEENS_10bfloat16_tENS5_IJlSC_lEEESJ_SK_NS4_8TiledMMAINS4_8MMA_AtomIJNS4_4SM904GMMA28MMA_64x128x16_F32BF16BF16_SSILNSO_5MajorE0ELSQ_0ELNSO_7ScaleInE1ELSR_1EEEEEENS4_6LayoutISD_NS5_IJSC_NSA_ILi0EEESV_EEEEENS5_IJNS4_10UnderscoreESY_SY_EEEEENS4_13SM90_TMA_LOADENS4_14ComposedLayoutINS4_7SwizzleILi2ELi4ELi3EEENS4_18smem_ptr_flag_bitsILi16EEENSU_INS5_IJNSA_ILi8EEESH_EEENS5_IJSH_SC_EEEEEEEvNS4_8identityENS4_23SM90_TMA_LOAD_MULTICASTES1B_vS1C_EENS_8epilogue10collective6detail29Sm90TmaWarpSpecializedAdapterINS1G_15DefaultEpilogueISJ_SK_SK_NS1F_6thread17LinearCombinationISJ_Li1EffLNS1K_9ScaleType4KindE0ELNS_15FloatRoundStyleE2ESJ_EENS1_15EpilogueDefaultEEEEEvvEEEEvNT_6ParamsE:
	.zero		1664


//--------------------- SYMBOLS --------------------------

	.type		.nv.reservedSmem.offset0,@object
	.size		.nv.reservedSmem.offset0,0x4
	.type		__assertfail,@function
